	.target	sm_100a

	.elftype	@"ET_EXEC"


//--------------------- .note.nv.tkinfo           --------------------------
	.section	.note.nv.tkinfo,"",@"SHT_NOTE"
	.sectionflags	@"SHF_NOTE_NV_TKINFO"
	.tkinfo
        /*0018*/ 	.word	0x00000002
        /*0030*/ 	.string	""
        /*0030*/ 	.string	"ptxas"
        /*0030*/ 	.string	"Cuda compilation tools, release 13.0, V13.0.88"
        /*0030*/ 	.string	"Build cuda_13.0.r13.0/compiler.36424714_0"
        /*0030*/ 	.string	"-arch sm_100a -m 64 "



//--------------------- .note.nv.cuinfo           --------------------------
	.section	.note.nv.cuinfo,"",@"SHT_NOTE"
	.sectionflags	@"SHF_NOTE_NV_CUINFO"
        /*0018*/ 	.short	0x0002
        /*001a*/ 	.short	0x0064
        /*001c*/ 	.short	0x0082
	.zero		2


//--------------------- .nv.info                  --------------------------
	.section	.nv.info,"",@"SHT_CUDA_INFO"
	.align	4


	//----- nvinfo : EIATTR_REGCOUNT
	.align		4
        /*0000*/ 	.byte	0x04, 0x2f
        /*0002*/ 	.short	(.L_19 - .L_18)
	.align		4
.L_18:
        /*0004*/ 	.word	index@(_ZN7cutlass13device_kernelINS_4gemm6kernel13GemmUniversalIN4cute5tupleIJiiiiEEENS1_10collective13CollectiveMmaINS1_35MainloopSm100TmaUmmaWarpSpecializedILi34ELi2ELi4ENS5_IJNS4_1CILi1EEENSA_ILi2EEESB_EEEEENS5_IJNSA_ILi64EEENSA_ILi32EEENSA_ILi16EEEEEEfNS5_IJlSB_lEEEfSJ_NS4_8TiledMMAINS4_8MMA_AtomIJNS4_17SM100_MMA_TF32_SSINS_10tfloat32_tESN_fLi64ELi32ELNS4_4UMMA5MajorE0ELSP_0ELNSO_7ScaleInE0ELSQ_0EEEEEENS4_6LayoutINS5_IJSB_SB_SB_EEENS5_IJNSA_ILi0EEESV_SV_EEEEENS5_IJNS4_10UnderscoreESY_SY_EEEEENS4_23SM90_TMA_LOAD_MULTICASTENS4_14ComposedLayoutINS4_7SwizzleILi2ELi4ELi3EEENS4_18smem_ptr_flag_bitsILi32EEENST_INS5_IJNSA_ILi8EEESH_EEENS5_IJSH_SB_EEEEEEEvNS4_8identityENS4_13SM90_TMA_LOADES1B_vS1C_EENS_8epilogue10collective18CollectiveEpilogueINS1F_23Sm100TmaWarpSpecializedILi2ELi1ELi16ELb1ELb0EEEJSI_NS5_IJNST_ISF_SB_EENST_ISG_SB_EEEEEfSJ_fSJ_NS1F_6fusion15FusionCallbacksIS1J_NS1N_17LinearCombinationIffffLNS_15FloatRoundStyleE2EEESI_S1M_JEEENS4_5SM1004TMEM4LOAD26SM100_TMEM_LOAD_16dp128b8xES1D_NS12_INS13_ILi3ELi4ELi3EEES16_NST_INS5_IJS17_SG_EEENS5_IJSG_SB_EEEEEEENS4_17SM75_U32x4_LDSM_NENS4_14SM90_TMA_STOREES21_NS4_17SM90_U32x4_STSM_NENS4_39AutoVectorizingCopyWithAssumedAlignmentILi128EEEEEEvvEEEEvNT_6ParamsE)
        /*0008*/ 	.word	0x00000041


	//----- nvinfo : EIATTR_FRAME_SIZE
	.align		4
.L_19:
        /*000c*/ 	.byte	0x04, 0x11
        /*000e*/ 	.short	(.L_21 - .L_20)
	.align		4
.L_20:
        /*0010*/ 	.word	index@($__internal_2_$__cuda_sm10x_tcgen05_guardrail_trap_unallocated_columns_being_dealloced)
        /*0014*/ 	.word	0x00000000


	//----- nvinfo : EIATTR_FRAME_SIZE
	.align		4
.L_21:
        /*0018*/ 	.byte	0x04, 0x11
        /*001a*/ 	.short	(.L_23 - .L_22)
	.align		4
.L_22:
        /*001c*/ 	.word	index@($__internal_1_$__cuda_sm10x_tcgen05_guardrail_trap_phase_invalid_during_alloc)
        /*0020*/ 	.word	0x00000000


	//----- nvinfo : EIATTR_FRAME_SIZE
	.align		4
.L_23:
        /*0024*/ 	.byte	0x04, 0x11
        /*0026*/ 	.short	(.L_25 - .L_24)
	.align		4
.L_24:
        /*0028*/ 	.word	index@($__internal_0_$__cuda_sm10x_tcgen05_guardrail_trap_col_being_dealloced_not_returned_by_alloc)
        /*002c*/ 	.word	0x00000000


	//----- nvinfo : EIATTR_FRAME_SIZE
	.align		4
.L_25:
        /*0030*/ 	.byte	0x04, 0x11
        /*0032*/ 	.short	(.L_27 - .L_26)
	.align		4
.L_26:
        /*0034*/ 	.word	index@(_ZN7cutlass13device_kernelINS_4gemm6kernel13GemmUniversalIN4cute5tupleIJiiiiEEENS1_10collective13CollectiveMmaINS1_35MainloopSm100TmaUmmaWarpSpecializedILi34ELi2ELi4ENS5_IJNS4_1CILi1EEENSA_ILi2EEESB_EEEEENS5_IJNSA_ILi64EEENSA_ILi32EEENSA_ILi16EEEEEEfNS5_IJlSB_lEEEfSJ_NS4_8TiledMMAINS4_8MMA_AtomIJNS4_17SM100_MMA_TF32_SSINS_10tfloat32_tESN_fLi64ELi32ELNS4_4UMMA5MajorE0ELSP_0ELNSO_7ScaleInE0ELSQ_0EEEEEENS4_6LayoutINS5_IJSB_SB_SB_EEENS5_IJNSA_ILi0EEESV_SV_EEEEENS5_IJNS4_10UnderscoreESY_SY_EEEEENS4_23SM90_TMA_LOAD_MULTICASTENS4_14ComposedLayoutINS4_7SwizzleILi2ELi4ELi3EEENS4_18smem_ptr_flag_bitsILi32EEENST_INS5_IJNSA_ILi8EEESH_EEENS5_IJSH_SB_EEEEEEEvNS4_8identityENS4_13SM90_TMA_LOADES1B_vS1C_EENS_8epilogue10collective18CollectiveEpilogueINS1F_23Sm100TmaWarpSpecializedILi2ELi1ELi16ELb1ELb0EEEJSI_NS5_IJNST_ISF_SB_EENST_ISG_SB_EEEEEfSJ_fSJ_NS1F_6fusion15FusionCallbacksIS1J_NS1N_17LinearCombinationIffffLNS_15FloatRoundStyleE2EEESI_S1M_JEEENS4_5SM1004TMEM4LOAD26SM100_TMEM_LOAD_16dp128b8xES1D_NS12_INS13_ILi3ELi4ELi3EEES16_NST_INS5_IJS17_SG_EEENS5_IJSG_SB_EEEEEEENS4_17SM75_U32x4_LDSM_NENS4_14SM90_TMA_STOREES21_NS4_17SM90_U32x4_STSM_NENS4_39AutoVectorizingCopyWithAssumedAlignmentILi128EEEEEEvvEEEEvNT_6ParamsE)
        /*0038*/ 	.word	0x00000000


	//----- nvinfo : EIATTR_MIN_STACK_SIZE
	.align		4
.L_27:
        /*003c*/ 	.byte	0x04, 0x12
        /*003e*/ 	.short	(.L_29 - .L_28)
	.align		4
.L_28:
        /*0040*/ 	.word	index@(_ZN7cutlass13device_kernelINS_4gemm6kernel13GemmUniversalIN4cute5tupleIJiiiiEEENS1_10collective13CollectiveMmaINS1_35MainloopSm100TmaUmmaWarpSpecializedILi34ELi2ELi4ENS5_IJNS4_1CILi1EEENSA_ILi2EEESB_EEEEENS5_IJNSA_ILi64EEENSA_ILi32EEENSA_ILi16EEEEEEfNS5_IJlSB_lEEEfSJ_NS4_8TiledMMAINS4_8MMA_AtomIJNS4_17SM100_MMA_TF32_SSINS_10tfloat32_tESN_fLi64ELi32ELNS4_4UMMA5MajorE0ELSP_0ELNSO_7ScaleInE0ELSQ_0EEEEEENS4_6LayoutINS5_IJSB_SB_SB_EEENS5_IJNSA_ILi0EEESV_SV_EEEEENS5_IJNS4_10UnderscoreESY_SY_EEEEENS4_23SM90_TMA_LOAD_MULTICASTENS4_14ComposedLayoutINS4_7SwizzleILi2ELi4ELi3EEENS4_18smem_ptr_flag_bitsILi32EEENST_INS5_IJNSA_ILi8EEESH_EEENS5_IJSH_SB_EEEEEEEvNS4_8identityENS4_13SM90_TMA_LOADES1B_vS1C_EENS_8epilogue10collective18CollectiveEpilogueINS1F_23Sm100TmaWarpSpecializedILi2ELi1ELi16ELb1ELb0EEEJSI_NS5_IJNST_ISF_SB_EENST_ISG_SB_EEEEEfSJ_fSJ_NS1F_6fusion15FusionCallbacksIS1J_NS1N_17LinearCombinationIffffLNS_15FloatRoundStyleE2EEESI_S1M_JEEENS4_5SM1004TMEM4LOAD26SM100_TMEM_LOAD_16dp128b8xES1D_NS12_INS13_ILi3ELi4ELi3EEES16_NST_INS5_IJS17_SG_EEENS5_IJSG_SB_EEEEEEENS4_17SM75_U32x4_LDSM_NENS4_14SM90_TMA_STOREES21_NS4_17SM90_U32x4_STSM_NENS4_39AutoVectorizingCopyWithAssumedAlignmentILi128EEEEEEvvEEEEvNT_6ParamsE)
        /*0044*/ 	.word	0x00000000
.L_29:


//--------------------- .nv.compat                --------------------------
	.section	.nv.compat,"",@"SHT_CUDA_COMPAT_INFO"
	.align	4
        /*0000*/ 	.byte	0x02, 0x09, 0x01, 0x00, 0x02, 0x02, 0x02, 0x00, 0x02, 0x05, 0x05, 0x00, 0x03, 0x07, 0x01, 0x01
        /*0010*/ 	.byte	0x02, 0x03, 0x01, 0x00, 0x02, 0x06, 0x01, 0x00, 0x04, 0x0b, 0x08, 0x00, 0x09, 0x00, 0x00, 0x00
        /*0020*/ 	.byte	0x00, 0x00, 0x00, 0x00


//--------------------- .nv.info._ZN7cutlass13device_kernelINS_4gemm6kernel13GemmUniversalIN4cute5tupleIJiiiiEEENS1_10collective13CollectiveMmaINS1_35MainloopSm100TmaUmmaWarpSpecializedILi34ELi2ELi4ENS5_IJNS4_1CILi1EEENSA_ILi2EEESB_EEEEENS5_IJNSA_ILi64EEENSA_ILi32EEENSA_ILi16EEEEEEfNS5_IJlSB_lEEEfSJ_NS4_8TiledMMAINS4_8MMA_AtomIJNS4_17SM100_MMA_TF32_SSINS_10tfloat32_tESN_fLi64ELi32ELNS4_4UMMA5MajorE0ELSP_0ELNSO_7ScaleInE0ELSQ_0EEEEEENS4_6LayoutINS5_IJSB_SB_SB_EEENS5_IJNSA_ILi0EEESV_SV_EEEEENS5_IJNS4_10UnderscoreESY_SY_EEEEENS4_23SM90_TMA_LOAD_MULTICASTENS4_14ComposedLayoutINS4_7SwizzleILi2ELi4ELi3EEENS4_18smem_ptr_flag_bitsILi32EEENST_INS5_IJNSA_ILi8EEESH_EEENS5_IJSH_SB_EEEEEEEvNS4_8identityENS4_13SM90_TMA_LOADES1B_vS1C_EENS_8epilogue10collective18CollectiveEpilogueINS1F_23Sm100TmaWarpSpecializedILi2ELi1ELi16ELb1ELb0EEEJSI_NS5_IJNST_ISF_SB_EENST_ISG_SB_EEEEEfSJ_fSJ_NS1F_6fusion15FusionCallbacksIS1J_NS1N_17LinearCombinationIffffLNS_15FloatRoundStyleE2EEESI_S1M_JEEENS4_5SM1004TMEM4LOAD26SM100_TMEM_LOAD_16dp128b8xES1D_NS12_INS13_ILi3ELi4ELi3EEES16_NST_INS5_IJS17_SG_EEENS5_IJSG_SB_EEEEEEENS4_17SM75_U32x4_LDSM_NENS4_14SM90_TMA_STOREES21_NS4_17SM90_U32x4_STSM_NENS4_39AutoVectorizingCopyWithAssumedAlignmentILi128EEEEEEvvEEEEvNT_6ParamsE --------------------------
	.section	.nv.info._ZN7cutlass13device_kernelINS_4gemm6kernel13GemmUniversalIN4cute5tupleIJiiiiEEENS1_10collective13CollectiveMmaINS1_35MainloopSm100TmaUmmaWarpSpecializedILi34ELi2ELi4ENS5_IJNS4_1CILi1EEENSA_ILi2EEESB_EEEEENS5_IJNSA_ILi64EEENSA_ILi32EEENSA_ILi16EEEEEEfNS5_IJlSB_lEEEfSJ_NS4_8TiledMMAINS4_8MMA_AtomIJNS4_17SM100_MMA_TF32_SSINS_10tfloat32_tESN_fLi64ELi32ELNS4_4UMMA5MajorE0ELSP_0ELNSO_7ScaleInE0ELSQ_0EEEEEENS4_6LayoutINS5_IJSB_SB_SB_EEENS5_IJNSA_ILi0EEESV_SV_EEEEENS5_IJNS4_10UnderscoreESY_SY_EEEEENS4_23SM90_TMA_LOAD_MULTICASTENS4_14ComposedLayoutINS4_7SwizzleILi2ELi4ELi3EEENS4_18smem_ptr_flag_bitsILi32EEENST_INS5_IJNSA_ILi8EEESH_EEENS5_IJSH_SB_EEEEEEEvNS4_8identityENS4_13SM90_TMA_LOADES1B_vS1C_EENS_8epilogue10collective18CollectiveEpilogueINS1F_23Sm100TmaWarpSpecializedILi2ELi1ELi16ELb1ELb0EEEJSI_NS5_IJNST_ISF_SB_EENST_ISG_SB_EEEEEfSJ_fSJ_NS1F_6fusion15FusionCallbacksIS1J_NS1N_17LinearCombinationIffffLNS_15FloatRoundStyleE2EEESI_S1M_JEEENS4_5SM1004TMEM4LOAD26SM100_TMEM_LOAD_16dp128b8xES1D_NS12_INS13_ILi3ELi4ELi3EEES16_NST_INS5_IJS17_SG_EEENS5_IJSG_SB_EEEEEEENS4_17SM75_U32x4_LDSM_NENS4_14SM90_TMA_STOREES21_NS4_17SM90_U32x4_STSM_NENS4_39AutoVectorizingCopyWithAssumedAlignmentILi128EEEEEEvvEEEEvNT_6ParamsE,"",@"SHT_CUDA_INFO"
	.sectionflags	@""
	.align	4


	//----- nvinfo : EIATTR_CUDA_API_VERSION
	.align		4
        /*0000*/ 	.byte	0x04, 0x37
        /*0002*/ 	.short	(.L_31 - .L_30)
.L_30:
        /*0004*/ 	.word	0x00000082


	//----- nvinfo : EIATTR_KPARAM_INFO
	.align		4
.L_31:
        /*0008*/ 	.byte	0x04, 0x17
        /*000a*/ 	.short	(.L_33 - .L_32)
.L_32:
        /*000c*/ 	.word	0x00000000
        /*0010*/ 	.short	0x0000
        /*0012*/ 	.short	0x0000
        /*0014*/ 	.byte	0x00, 0xf0, 0x01, 0x20


	//----- nvinfo : EIATTR_AT_ENTRY_FRAGMENTS
	.align		4
.L_33:
        /*0018*/ 	.byte	0x04, 0x4f
        /*001a*/ 	.short	(.L_35 - .L_34)


	//   ....[0]....
.L_34:
        /*001c*/ 	.word	0x00000006


	//----- nvinfo : EIATTR_RESERVED_SMEM_USED
	.align		4
.L_35:
        /*0020*/ 	.byte	0x01, 0x41
	.zero		2


	//----- nvinfo : EIATTR_SPARSE_MMA_MASK
	.align		4
        /*0024*/ 	.byte	0x03, 0x50
        /*0026*/ 	.short	0x0000


	//----- nvinfo : EIATTR_TCGEN05_1CTA_USED
	.align		4
        /*0028*/ 	.byte	0x01, 0x51
	.zero		2


	//----- nvinfo : EIATTR_MAXREG_COUNT
	.align		4
        /*002c*/ 	.byte	0x03, 0x1b
        /*002e*/ 	.short	0x00ff


	//----- nvinfo : EIATTR_NUM_BARRIERS
	.align		4
        /*0030*/ 	.byte	0x02, 0x4c
        /*0032*/ 	.byte	0x07
	.zero		1


	//----- nvinfo : EIATTR_EXTERNS
	.align		4
        /*0034*/ 	.byte	0x04, 0x0f
        /*0036*/ 	.short	(.L_37 - .L_36)


	//   ....[0]....
	.align		4
.L_36:
        /*0038*/ 	.word	index@(__assertfail)


	//----- nvinfo : EIATTR_MERCURY_ISA_VERSION
	.align		4
.L_37:
        /*003c*/ 	.byte	0x03, 0x5f
        /*003e*/ 	.short	0x0101


	//----- nvinfo : EIATTR_INT_WARP_WIDE_INSTR_OFFSETS
	.align		4
        /*0040*/ 	.byte	0x04, 0x31
        /*0042*/ 	.short	(.L_39 - .L_38)


	//   ....[0]....
.L_38:
        /*0044*/ 	.word	0x00005020


	//   ....[1]....
        /*0048*/ 	.word	0x00005050


	//   ....[2]....
        /*004c*/ 	.word	0x00005070


	//   ....[3]....
        /*0050*/ 	.word	0x00005ba0


	//   ....[4]....
        /*0054*/ 	.word	0x00005cd0


	//----- nvinfo : EIATTR_COOP_GROUP_MASK_REGIDS
	.align		4
.L_39:
        /*0058*/ 	.byte	0x04, 0x29
        /*005a*/ 	.short	(.L_41 - .L_40)


	//   ....[0]....
.L_40:
        /*005c*/ 	.word	0xffffffff


	//   ....[1]....
        /*0060*/ 	.word	0xffffffff


	//   ....[2]....
        /*0064*/ 	.word	0xffffffff


	//   ....[3]....
        /*0068*/ 	.word	0xffffffff


	//   ....[4]....
        /*006c*/ 	.word	0xffffffff


	//   ....[5]....
        /*0070*/ 	.word	0xffffffff


	//   ....[6]....
        /*0074*/ 	.word	0xffffffff


	//   ....[7]....
        /*0078*/ 	.word	0xffffffff


	//   ....[8]....
        /*007c*/ 	.word	0xffffffff


	//   ....[9]....
        /*0080*/ 	.word	0xffffffff


	//   ....[10]....
        /*0084*/ 	.word	0xffffffff


	//   ....[11]....
        /*0088*/ 	.word	0xffffffff


	//   ....[12]....
        /*008c*/ 	.word	0xffffffff


	//   ....[13]....
        /*0090*/ 	.word	0xffffffff


	//----- nvinfo : EIATTR_COOP_GROUP_INSTR_OFFSETS
	.align		4
.L_41:
        /*0094*/ 	.byte	0x04, 0x28
        /*0096*/ 	.short	(.L_43 - .L_42)


	//   ....[0]....
.L_42:
        /*0098*/ 	.word	0x00000080


	//   ....[1]....
        /*009c*/ 	.word	0x000004e0


	//   ....[2]....
        /*00a0*/ 	.word	0x00000a80


	//   ....[3]....
        /*00a4*/ 	.word	0x00000be0


	//   ....[4]....
        /*00a8*/ 	.word	0x00000ce0


	//   ....[5]....
        /*00ac*/ 	.word	0x00000e50


	//   ....[6]....
        /*00b0*/ 	.word	0x00000ff0


	//   ....[7]....
        /*00b4*/ 	.word	0x000011a0


	//   ....[8]....
        /*00b8*/ 	.word	0x00002370


	//   ....[9]....
        /*00bc*/ 	.word	0x000042f0


	//   ....[10]....
        /*00c0*/ 	.word	0x00004500


	//   ....[11]....
        /*00c4*/ 	.word	0x00004530


	//   ....[12]....
        /*00c8*/ 	.word	0x00004f00


	//   ....[13]....
        /*00cc*/ 	.word	0x00005130


	//----- nvinfo : EIATTR_VRC_CTA_INIT_COUNT
	.align		4
.L_43:
        /*00d0*/ 	.byte	0x02, 0x4a
        /*00d2*/ 	.byte	0x80
	.zero		1


	//----- nvinfo : EIATTR_SYSCALL_OFFSETS
	.align		4
        /*00d4*/ 	.byte	0x04, 0x46
        /*00d6*/ 	.short	(.L_45 - .L_44)


	//   ....[0]....
.L_44:
        /*00d8*/ 	.word	0x000068d0


	//   ....[1]....
        /*00dc*/ 	.word	0x000069c0


	//   ....[2]....
        /*00e0*/ 	.word	0x00007200


	//----- nvinfo : EIATTR_MBARRIER_INSTR_OFFSETS
	.align		4
.L_45:
        /*00e4*/ 	.byte	0x04, 0x39
        /*00e6*/ 	.short	(.L_47 - .L_46)


	//   ....[0]....
.L_46:
        /*00e8*/ 	.word	0x00000620
        /*00ec*/ 	.word	0x000000ff
        /*00f0*/ 	.word	0x00000000
        /*00f4*/ 	.short	0x0100
        /*00f6*/ 	.byte	0x04
	.zero		1


	//   ....[1]....
        /*00f8*/ 	.word	0x00000630
        /*00fc*/ 	.word	0x000000ff
        /*0100*/ 	.word	0x00000110
        /*0104*/ 	.short	0x0100
        /*0106*/ 	.byte	0x04
	.zero		1


	//   ....[2]....
        /*0108*/ 	.word	0x00000640
        /*010c*/ 	.word	0x000000ff
        /*0110*/ 	.word	0x00000008
        /*0114*/ 	.short	0x0100
        /*0116*/ 	.byte	0x04
	.zero		1


	//   ....[3]....
        /*0118*/ 	.word	0x00000650
        /*011c*/ 	.word	0x000000ff
        /*0120*/ 	.word	0x00000118
        /*0124*/ 	.short	0x0100
        /*0126*/ 	.byte	0x04
	.zero		1


	//   ....[4]....
        /*0128*/ 	.word	0x00000660
        /*012c*/ 	.word	0x000000ff
        /*0130*/ 	.word	0x00000010
        /*0134*/ 	.short	0x0100
        /*0136*/ 	.byte	0x04
	.zero		1


	//   ....[5]....
        /*0138*/ 	.word	0x00000670
        /*013c*/ 	.word	0x000000ff
        /*0140*/ 	.word	0x00000120
        /*0144*/ 	.short	0x0100
        /*0146*/ 	.byte	0x04
	.zero		1


	//   ....[6]....
        /*0148*/ 	.word	0x00000680
        /*014c*/ 	.word	0x000000ff
        /*0150*/ 	.word	0x00000018
        /*0154*/ 	.short	0x0100
        /*0156*/ 	.byte	0x04
	.zero		1


	//   ....[7]....
        /*0158*/ 	.word	0x00000690
        /*015c*/ 	.word	0x000000ff
        /*0160*/ 	.word	0x00000128
        /*0164*/ 	.short	0x0100
        /*0166*/ 	.byte	0x04
	.zero		1


	//   ....[8]....
        /*0168*/ 	.word	0x000006a0
        /*016c*/ 	.word	0x000000ff
        /*0170*/ 	.word	0x00000020
        /*0174*/ 	.short	0x0100
        /*0176*/ 	.byte	0x04
	.zero		1


	//   ....[9]....
        /*0178*/ 	.word	0x000006b0
        /*017c*/ 	.word	0x000000ff
        /*0180*/ 	.word	0x00000130
        /*0184*/ 	.short	0x0100
        /*0186*/ 	.byte	0x04
	.zero		1


	//   ....[10]....
        /*0188*/ 	.word	0x000006c0
        /*018c*/ 	.word	0x000000ff
        /*0190*/ 	.word	0x00000028
        /*0194*/ 	.short	0x0100
        /*0196*/ 	.byte	0x04
	.zero		1


	//   ....[11]....
        /*0198*/ 	.word	0x000006d0
        /*019c*/ 	.word	0x000000ff
        /*01a0*/ 	.word	0x00000138
        /*01a4*/ 	.short	0x0100
        /*01a6*/ 	.byte	0x04
	.zero		1


	//   ....[12]....
        /*01a8*/ 	.word	0x000006e0
        /*01ac*/ 	.word	0x000000ff
        /*01b0*/ 	.word	0x00000030
        /*01b4*/ 	.short	0x0100
        /*01b6*/ 	.byte	0x04
	.zero		1


	//   ....[13]....
        /*01b8*/ 	.word	0x000006f0
        /*01bc*/ 	.word	0x000000ff
        /*01c0*/ 	.word	0x00000140
        /*01c4*/ 	.short	0x0100
        /*01c6*/ 	.byte	0x04
	.zero		1


	//   ....[14]....
        /*01c8*/ 	.word	0x00000700
        /*01cc*/ 	.word	0x000000ff
        /*01d0*/ 	.word	0x00000038
        /*01d4*/ 	.short	0x0100
        /*01d6*/ 	.byte	0x04
	.zero		1


	//   ....[15]....
        /*01d8*/ 	.word	0x00000710
        /*01dc*/ 	.word	0x000000ff
        /*01e0*/ 	.word	0x00000148
        /*01e4*/ 	.short	0x0100
        /*01e6*/ 	.byte	0x04
	.zero		1


	//   ....[16]....
        /*01e8*/ 	.word	0x00000720
        /*01ec*/ 	.word	0x000000ff
        /*01f0*/ 	.word	0x00000040
        /*01f4*/ 	.short	0x0100
        /*01f6*/ 	.byte	0x04
	.zero		1


	//   ....[17]....
        /*01f8*/ 	.word	0x00000730
        /*01fc*/ 	.word	0x000000ff
        /*0200*/ 	.word	0x00000150
        /*0204*/ 	.short	0x0100
        /*0206*/ 	.byte	0x04
	.zero		1


	//   ....[18]....
        /*0208*/ 	.word	0x00000740
        /*020c*/ 	.word	0x000000ff
        /*0210*/ 	.word	0x00000048
        /*0214*/ 	.short	0x0100
        /*0216*/ 	.byte	0x04
	.zero		1


	//   ....[19]....
        /*0218*/ 	.word	0x00000750
        /*021c*/ 	.word	0x000000ff
        /*0220*/ 	.word	0x00000158
        /*0224*/ 	.short	0x0100
        /*0226*/ 	.byte	0x04
	.zero		1


	//   ....[20]....
        /*0228*/ 	.word	0x00000760
        /*022c*/ 	.word	0x000000ff
        /*0230*/ 	.word	0x00000050
        /*0234*/ 	.short	0x0100
        /*0236*/ 	.byte	0x04
	.zero		1


	//   ....[21]....
        /*0238*/ 	.word	0x00000770
        /*023c*/ 	.word	0x000000ff
        /*0240*/ 	.word	0x00000160
        /*0244*/ 	.short	0x0100
        /*0246*/ 	.byte	0x04
	.zero		1


	//   ....[22]....
        /*0248*/ 	.word	0x00000780
        /*024c*/ 	.word	0x000000ff
        /*0250*/ 	.word	0x00000058
        /*0254*/ 	.short	0x0100
        /*0256*/ 	.byte	0x04
	.zero		1


	//   ....[23]....
        /*0258*/ 	.word	0x00000790
        /*025c*/ 	.word	0x000000ff
        /*0260*/ 	.word	0x00000168
        /*0264*/ 	.short	0x0100
        /*0266*/ 	.byte	0x04
	.zero		1


	//   ....[24]....
        /*0268*/ 	.word	0x000007a0
        /*026c*/ 	.word	0x000000ff
        /*0270*/ 	.word	0x00000060
        /*0274*/ 	.short	0x0100
        /*0276*/ 	.byte	0x04
	.zero		1


	//   ....[25]....
        /*0278*/ 	.word	0x000007b0
        /*027c*/ 	.word	0x000000ff
        /*0280*/ 	.word	0x00000170
        /*0284*/ 	.short	0x0100
        /*0286*/ 	.byte	0x04
	.zero		1


	//   ....[26]....
        /*0288*/ 	.word	0x000007c0
        /*028c*/ 	.word	0x000000ff
        /*0290*/ 	.word	0x00000068
        /*0294*/ 	.short	0x0100
        /*0296*/ 	.byte	0x04
	.zero		1


	//   ....[27]....
        /*0298*/ 	.word	0x000007d0
        /*029c*/ 	.word	0x000000ff
        /*02a0*/ 	.word	0x00000178
        /*02a4*/ 	.short	0x0100
        /*02a6*/ 	.byte	0x04
	.zero		1


	//   ....[28]....
        /*02a8*/ 	.word	0x000007e0
        /*02ac*/ 	.word	0x000000ff
        /*02b0*/ 	.word	0x00000070
        /*02b4*/ 	.short	0x0100
        /*02b6*/ 	.byte	0x04
	.zero		1


	//   ....[29]....
        /*02b8*/ 	.word	0x000007f0
        /*02bc*/ 	.word	0x000000ff
        /*02c0*/ 	.word	0x00000180
        /*02c4*/ 	.short	0x0100
        /*02c6*/ 	.byte	0x04
	.zero		1


	//   ....[30]....
        /*02c8*/ 	.word	0x00000800
        /*02cc*/ 	.word	0x000000ff
        /*02d0*/ 	.word	0x00000078
        /*02d4*/ 	.short	0x0100
        /*02d6*/ 	.byte	0x04
	.zero		1


	//   ....[31]....
        /*02d8*/ 	.word	0x00000810
        /*02dc*/ 	.word	0x000000ff
        /*02e0*/ 	.word	0x00000188
        /*02e4*/ 	.short	0x0100
        /*02e6*/ 	.byte	0x04
	.zero		1


	//   ....[32]....
        /*02e8*/ 	.word	0x00000820
        /*02ec*/ 	.word	0x000000ff
        /*02f0*/ 	.word	0x00000080
        /*02f4*/ 	.short	0x0100
        /*02f6*/ 	.byte	0x04
	.zero		1


	//   ....[33]....
        /*02f8*/ 	.word	0x00000830
        /*02fc*/ 	.word	0x000000ff
        /*0300*/ 	.word	0x00000190
        /*0304*/ 	.short	0x0100
        /*0306*/ 	.byte	0x04
	.zero		1


	//   ....[34]....
        /*0308*/ 	.word	0x00000840
        /*030c*/ 	.word	0x000000ff
        /*0310*/ 	.word	0x00000088
        /*0314*/ 	.short	0x0100
        /*0316*/ 	.byte	0x04
	.zero		1


	//   ....[35]....
        /*0318*/ 	.word	0x00000850
        /*031c*/ 	.word	0x000000ff
        /*0320*/ 	.word	0x00000198
        /*0324*/ 	.short	0x0100
        /*0326*/ 	.byte	0x04
	.zero		1


	//   ....[36]....
        /*0328*/ 	.word	0x00000860
        /*032c*/ 	.word	0x000000ff
        /*0330*/ 	.word	0x00000090
        /*0334*/ 	.short	0x0100
        /*0336*/ 	.byte	0x04
	.zero		1


	//   ....[37]....
        /*0338*/ 	.word	0x00000870
        /*033c*/ 	.word	0x000000ff
        /*0340*/ 	.word	0x000001a0
        /*0344*/ 	.short	0x0100
        /*0346*/ 	.byte	0x04
	.zero		1


	//   ....[38]....
        /*0348*/ 	.word	0x00000880
        /*034c*/ 	.word	0x000000ff
        /*0350*/ 	.word	0x00000098
        /*0354*/ 	.short	0x0100
        /*0356*/ 	.byte	0x04
	.zero		1


	//   ....[39]....
        /*0358*/ 	.word	0x00000890
        /*035c*/ 	.word	0x000000ff
        /*0360*/ 	.word	0x000001a8
        /*0364*/ 	.short	0x0100
        /*0366*/ 	.byte	0x04
	.zero		1


	//   ....[40]....
        /*0368*/ 	.word	0x000008a0
        /*036c*/ 	.word	0x000000ff
        /*0370*/ 	.word	0x000000a0
        /*0374*/ 	.short	0x0100
        /*0376*/ 	.byte	0x04
	.zero		1


	//   ....[41]....
        /*0378*/ 	.word	0x000008b0
        /*037c*/ 	.word	0x000000ff
        /*0380*/ 	.word	0x000001b0
        /*0384*/ 	.short	0x0100
        /*0386*/ 	.byte	0x04
	.zero		1


	//   ....[42]....
        /*0388*/ 	.word	0x000008c0
        /*038c*/ 	.word	0x000000ff
        /*0390*/ 	.word	0x000000a8
        /*0394*/ 	.short	0x0100
        /*0396*/ 	.byte	0x04
	.zero		1


	//   ....[43]....
        /*0398*/ 	.word	0x000008d0
        /*039c*/ 	.word	0x000000ff
        /*03a0*/ 	.word	0x000001b8
        /*03a4*/ 	.short	0x0100
        /*03a6*/ 	.byte	0x04
	.zero		1


	//   ....[44]....
        /*03a8*/ 	.word	0x000008e0
        /*03ac*/ 	.word	0x000000ff
        /*03b0*/ 	.word	0x000000b0
        /*03b4*/ 	.short	0x0100
        /*03b6*/ 	.byte	0x04
	.zero		1


	//   ....[45]....
        /*03b8*/ 	.word	0x000008f0
        /*03bc*/ 	.word	0x000000ff
        /*03c0*/ 	.word	0x000001c0
        /*03c4*/ 	.short	0x0100
        /*03c6*/ 	.byte	0x04
	.zero		1


	//   ....[46]....
        /*03c8*/ 	.word	0x00000900
        /*03cc*/ 	.word	0x000000ff
        /*03d0*/ 	.word	0x000000b8
        /*03d4*/ 	.short	0x0100
        /*03d6*/ 	.byte	0x04
	.zero		1


	//   ....[47]....
        /*03d8*/ 	.word	0x00000910
        /*03dc*/ 	.word	0x000000ff
        /*03e0*/ 	.word	0x000001c8
        /*03e4*/ 	.short	0x0100
        /*03e6*/ 	.byte	0x04
	.zero		1


	//   ....[48]....
        /*03e8*/ 	.word	0x00000920
        /*03ec*/ 	.word	0x000000ff
        /*03f0*/ 	.word	0x000000c0
        /*03f4*/ 	.short	0x0100
        /*03f6*/ 	.byte	0x04
	.zero		1


	//   ....[49]....
        /*03f8*/ 	.word	0x00000930
        /*03fc*/ 	.word	0x000000ff
        /*0400*/ 	.word	0x000001d0
        /*0404*/ 	.short	0x0100
        /*0406*/ 	.byte	0x04
	.zero		1


	//   ....[50]....
        /*0408*/ 	.word	0x00000940
        /*040c*/ 	.word	0x000000ff
        /*0410*/ 	.word	0x000000c8
        /*0414*/ 	.short	0x0100
        /*0416*/ 	.byte	0x04
	.zero		1


	//   ....[51]....
        /*0418*/ 	.word	0x00000950
        /*041c*/ 	.word	0x000000ff
        /*0420*/ 	.word	0x000001d8
        /*0424*/ 	.short	0x0100
        /*0426*/ 	.byte	0x04
	.zero		1


	//   ....[52]....
        /*0428*/ 	.word	0x00000960
        /*042c*/ 	.word	0x000000ff
        /*0430*/ 	.word	0x000000d0
        /*0434*/ 	.short	0x0100
        /*0436*/ 	.byte	0x04
	.zero		1


	//   ....[53]....
        /*0438*/ 	.word	0x00000970
        /*043c*/ 	.word	0x000000ff
        /*0440*/ 	.word	0x000001e0
        /*0444*/ 	.short	0x0100
        /*0446*/ 	.byte	0x04
	.zero		1


	//   ....[54]....
        /*0448*/ 	.word	0x00000980
        /*044c*/ 	.word	0x000000ff
        /*0450*/ 	.word	0x000000d8
        /*0454*/ 	.short	0x0100
        /*0456*/ 	.byte	0x04
	.zero		1


	//   ....[55]....
        /*0458*/ 	.word	0x00000990
        /*045c*/ 	.word	0x000000ff
        /*0460*/ 	.word	0x000001e8
        /*0464*/ 	.short	0x0100
        /*0466*/ 	.byte	0x04
	.zero		1


	//   ....[56]....
        /*0468*/ 	.word	0x000009a0
        /*046c*/ 	.word	0x000000ff
        /*0470*/ 	.word	0x000000e0
        /*0474*/ 	.short	0x0100
        /*0476*/ 	.byte	0x04
	.zero		1


	//   ....[57]....
        /*0478*/ 	.word	0x000009b0
        /*047c*/ 	.word	0x000000ff
        /*0480*/ 	.word	0x000001f0
        /*0484*/ 	.short	0x0100
        /*0486*/ 	.byte	0x04
	.zero		1


	//   ....[58]....
        /*0488*/ 	.word	0x000009c0
        /*048c*/ 	.word	0x000000ff
        /*0490*/ 	.word	0x000000e8
        /*0494*/ 	.short	0x0100
        /*0496*/ 	.byte	0x04
	.zero		1


	//   ....[59]....
        /*0498*/ 	.word	0x000009d0
        /*049c*/ 	.word	0x000000ff
        /*04a0*/ 	.word	0x000001f8
        /*04a4*/ 	.short	0x0100
        /*04a6*/ 	.byte	0x04
	.zero		1


	//   ....[60]....
        /*04a8*/ 	.word	0x000009e0
        /*04ac*/ 	.word	0x000000ff
        /*04b0*/ 	.word	0x000000f0
        /*04b4*/ 	.short	0x0100
        /*04b6*/ 	.byte	0x04
	.zero		1


	//   ....[61]....
        /*04b8*/ 	.word	0x000009f0
        /*04bc*/ 	.word	0x000000ff
        /*04c0*/ 	.word	0x00000200
        /*04c4*/ 	.short	0x0100
        /*04c6*/ 	.byte	0x04
	.zero		1


	//   ....[62]....
        /*04c8*/ 	.word	0x00000a00
        /*04cc*/ 	.word	0x000000ff
        /*04d0*/ 	.word	0x000000f8
        /*04d4*/ 	.short	0x0100
        /*04d6*/ 	.byte	0x04
	.zero		1


	//   ....[63]....
        /*04d8*/ 	.word	0x00000a10
        /*04dc*/ 	.word	0x000000ff
        /*04e0*/ 	.word	0x00000208
        /*04e4*/ 	.short	0x0100
        /*04e6*/ 	.byte	0x04
	.zero		1


	//   ....[64]....
        /*04e8*/ 	.word	0x00000a20
        /*04ec*/ 	.word	0x000000ff
        /*04f0*/ 	.word	0x00000100
        /*04f4*/ 	.short	0x0100
        /*04f6*/ 	.byte	0x04
	.zero		1


	//   ....[65]....
        /*04f8*/ 	.word	0x00000a30
        /*04fc*/ 	.word	0x000000ff
        /*0500*/ 	.word	0x00000210
        /*0504*/ 	.short	0x0100
        /*0506*/ 	.byte	0x04
	.zero		1


	//   ....[66]....
        /*0508*/ 	.word	0x00000a40
        /*050c*/ 	.word	0x000000ff
        /*0510*/ 	.word	0x00000108
        /*0514*/ 	.short	0x0100
        /*0516*/ 	.byte	0x04
	.zero		1


	//   ....[67]....
        /*0518*/ 	.word	0x00000a50
        /*051c*/ 	.word	0x000000ff
        /*0520*/ 	.word	0x00000218
        /*0524*/ 	.short	0x0100
        /*0526*/ 	.byte	0x04
	.zero		1


	//   ....[68]....
        /*0528*/ 	.word	0x00000b90
        /*052c*/ 	.word	0x000000ff
        /*0530*/ 	.word	0x00000220
        /*0534*/ 	.short	0x0100
        /*0536*/ 	.byte	0x04
	.zero		1


	//   ....[69]....
        /*0538*/ 	.word	0x00000ba0
        /*053c*/ 	.word	0x000000ff
        /*0540*/ 	.word	0x00000230
        /*0544*/ 	.short	0x0100
        /*0546*/ 	.byte	0x04
	.zero		1


	//   ....[70]....
        /*0548*/ 	.word	0x00000bb0
        /*054c*/ 	.word	0x000000ff
        /*0550*/ 	.word	0x00000228
        /*0554*/ 	.short	0x0100
        /*0556*/ 	.byte	0x04
	.zero		1


	//   ....[71]....
        /*0558*/ 	.word	0x00000bc0
        /*055c*/ 	.word	0x000000ff
        /*0560*/ 	.word	0x00000238
        /*0564*/ 	.short	0x0100
        /*0566*/ 	.byte	0x04
	.zero		1


	//   ....[72]....
        /*0568*/ 	.word	0x00000cb0
        /*056c*/ 	.word	0x000000ff
        /*0570*/ 	.word	0x00000240
        /*0574*/ 	.short	0x0100
        /*0576*/ 	.byte	0x06
	.zero		1


	//   ....[73]....
        /*0578*/ 	.word	0x00000cc0
        /*057c*/ 	.word	0x000000ff
        /*0580*/ 	.word	0x00000248
        /*0584*/ 	.short	0x0100
        /*0586*/ 	.byte	0x06
	.zero		1


	//   ....[74]....
        /*0588*/ 	.word	0x00000e00
        /*058c*/ 	.word	0x000000ff
        /*0590*/ 	.word	0x00000250
        /*0594*/ 	.short	0x0100
        /*0596*/ 	.byte	0x06
	.zero		1


	//   ....[75]....
        /*0598*/ 	.word	0x00000e10
        /*059c*/ 	.word	0x000000ff
        /*05a0*/ 	.word	0x00000260
        /*05a4*/ 	.short	0x0100
        /*05a6*/ 	.byte	0x06
	.zero		1


	//   ....[76]....
        /*05a8*/ 	.word	0x00000e20
        /*05ac*/ 	.word	0x000000ff
        /*05b0*/ 	.word	0x00000258
        /*05b4*/ 	.short	0x0100
        /*05b6*/ 	.byte	0x06
	.zero		1


	//   ....[77]....
        /*05b8*/ 	.word	0x00000e30
        /*05bc*/ 	.word	0x000000ff
        /*05c0*/ 	.word	0x00000268
        /*05c4*/ 	.short	0x0100
        /*05c6*/ 	.byte	0x06
	.zero		1


	//   ....[78]....
        /*05c8*/ 	.word	0x00000f60
        /*05cc*/ 	.word	0x000000ff
        /*05d0*/ 	.word	0x00000270
        /*05d4*/ 	.short	0x0100
        /*05d6*/ 	.byte	0x04
	.zero		1


	//   ....[79]....
        /*05d8*/ 	.word	0x00000f70
        /*05dc*/ 	.word	0x000000ff
        /*05e0*/ 	.word	0x00000290
        /*05e4*/ 	.short	0x0100
        /*05e6*/ 	.byte	0x04
	.zero		1


	//   ....[80]....
        /*05e8*/ 	.word	0x00000f80
        /*05ec*/ 	.word	0x000000ff
        /*05f0*/ 	.word	0x00000278
        /*05f4*/ 	.short	0x0100
        /*05f6*/ 	.byte	0x04
	.zero		1


	//   ....[81]....
        /*05f8*/ 	.word	0x00000f90
        /*05fc*/ 	.word	0x000000ff
        /*0600*/ 	.word	0x00000298
        /*0604*/ 	.short	0x0100
        /*0606*/ 	.byte	0x04
	.zero		1


	//   ....[82]....
        /*0608*/ 	.word	0x00000fa0
        /*060c*/ 	.word	0x000000ff
        /*0610*/ 	.word	0x00000280
        /*0614*/ 	.short	0x0100
        /*0616*/ 	.byte	0x04
	.zero		1


	//   ....[83]....
        /*0618*/ 	.word	0x00000fb0
        /*061c*/ 	.word	0x000000ff
        /*0620*/ 	.word	0x000002a0
        /*0624*/ 	.short	0x0100
        /*0626*/ 	.byte	0x04
	.zero		1


	//   ....[84]....
        /*0628*/ 	.word	0x00000fc0
        /*062c*/ 	.word	0x000000ff
        /*0630*/ 	.word	0x00000288
        /*0634*/ 	.short	0x0100
        /*0636*/ 	.byte	0x04
	.zero		1


	//   ....[85]....
        /*0638*/ 	.word	0x00000fd0
        /*063c*/ 	.word	0x000000ff
        /*0640*/ 	.word	0x000002a8
        /*0644*/ 	.short	0x0100
        /*0646*/ 	.byte	0x04
	.zero		1


	//   ....[86]....
        /*0648*/ 	.word	0x000010c0
        /*064c*/ 	.word	0x000000ff
        /*0650*/ 	.word	0x000002b0
        /*0654*/ 	.short	0x0100
        /*0656*/ 	.byte	0x04
	.zero		1


	//   ....[87]....
        /*0658*/ 	.word	0x000010d0
        /*065c*/ 	.word	0x000000ff
        /*0660*/ 	.word	0x000002c0
        /*0664*/ 	.short	0x0100
        /*0666*/ 	.byte	0x04
	.zero		1


	//   ....[88]....
        /*0668*/ 	.word	0x000010e0
        /*066c*/ 	.word	0x000000ff
        /*0670*/ 	.word	0x000002b8
        /*0674*/ 	.short	0x0100
        /*0676*/ 	.byte	0x04
	.zero		1


	//   ....[89]....
        /*0678*/ 	.word	0x000010f0
        /*067c*/ 	.word	0x000000ff
        /*0680*/ 	.word	0x000002c8
        /*0684*/ 	.short	0x0100
        /*0686*/ 	.byte	0x04
	.zero		1


	//   ....[90]....
        /*0688*/ 	.word	0x00001c10
        /*068c*/ 	.word	0x00000000
        /*0690*/ 	.word	0x000002c0
        /*0694*/ 	.short	0x010a
        /*0696*/ 	.byte	0xff
	.zero		1


	//   ....[91]....
        /*0698*/ 	.word	0x00001c40
        /*069c*/ 	.word	0x00000000
        /*06a0*/ 	.word	0x000002b0
        /*06a4*/ 	.short	0x0101
        /*06a6*/ 	.byte	0xff
	.zero		1


	//   ....[92]....
        /*06a8*/ 	.word	0x00001cf0
        /*06ac*/ 	.word	0x000000ff
        /*06b0*/ 	.word	0x00000110
        /*06b4*/ 	.short	0x010a
        /*06b6*/ 	.byte	0x04
	.zero		1


	//   ....[93]....
        /*06b8*/ 	.word	0x00001d70
        /*06bc*/ 	.word	0x000000ff
        /*06c0*/ 	.word	0x00000110
        /*06c4*/ 	.short	0x010a
        /*06c6*/ 	.byte	0x21
	.zero		1


	//   ....[94]....
        /*06c8*/ 	.word	0x00001f00
        /*06cc*/ 	.word	0x000000ff
        /*06d0*/ 	.word	0x00000110
        /*06d4*/ 	.short	0x010a
        /*06d6*/ 	.byte	0x08
	.zero		1


	//   ....[95]....
        /*06d8*/ 	.word	0x00002030
        /*06dc*/ 	.word	0x000000ff
        /*06e0*/ 	.word	0x00000248
        /*06e4*/ 	.short	0x0101
        /*06e6*/ 	.byte	0x07
	.zero		1


	//   ....[96]....
        /*06e8*/ 	.word	0x00002050
        /*06ec*/ 	.word	0x000000ff
        /*06f0*/ 	.word	0x00000110
        /*06f4*/ 	.short	0x010a
        /*06f6*/ 	.byte	0x04
	.zero		1


	//   ....[97]....
        /*06f8*/ 	.word	0x000020d0
        /*06fc*/ 	.word	0x000000ff
        /*0700*/ 	.word	0x00000110
        /*0704*/ 	.short	0x010a
        /*0706*/ 	.byte	0x11
	.zero		1


	//   ....[98]....
        /*0708*/ 	.word	0x00002260
        /*070c*/ 	.word	0x000000ff
        /*0710*/ 	.word	0x00000110
        /*0714*/ 	.short	0x010a
        /*0716*/ 	.byte	0x06
	.zero		1


	//   ....[99]....
        /*0718*/ 	.word	0x000023a0
        /*071c*/ 	.word	0x00000003
        /*0720*/ 	.word	0x00000250
        /*0724*/ 	.short	0x010a
        /*0726*/ 	.byte	0xff
	.zero		1


	//   ....[100]....
        /*0728*/ 	.word	0x000024f0
        /*072c*/ 	.word	0x00000000
        /*0730*/ 	.word	0x00000000
        /*0734*/ 	.short	0x0101
        /*0736*/ 	.byte	0xff
	.zero		1


	//   ....[101]....
        /*0738*/ 	.word	0x00002a90
        /*073c*/ 	.word	0x000000ff
        /*0740*/ 	.word	0x00000000
        /*0744*/ 	.short	0x010a
        /*0746*/ 	.byte	0x04
	.zero		1


	//   ....[102]....
        /*0748*/ 	.word	0x00002b20
        /*074c*/ 	.word	0x000000ff
        /*0750*/ 	.word	0x00000000
        /*0754*/ 	.short	0x010a
        /*0756*/ 	.byte	0x05
	.zero		1


	//   ....[103]....
        /*0758*/ 	.word	0x00002bb0
        /*075c*/ 	.word	0x000000ff
        /*0760*/ 	.word	0x00000000
        /*0764*/ 	.short	0x010a
        /*0766*/ 	.byte	0x05
	.zero		1


	//   ....[104]....
        /*0768*/ 	.word	0x00002c40
        /*076c*/ 	.word	0x000000ff
        /*0770*/ 	.word	0x00000000
        /*0774*/ 	.short	0x010a
        /*0776*/ 	.byte	0x05
	.zero		1


	//   ....[105]....
        /*0778*/ 	.word	0x00002cd0
        /*077c*/ 	.word	0x000000ff
        /*0780*/ 	.word	0x00000000
        /*0784*/ 	.short	0x010a
        /*0786*/ 	.byte	0x05
	.zero		1


	//   ....[106]....
        /*0788*/ 	.word	0x00002d60
        /*078c*/ 	.word	0x000000ff
        /*0790*/ 	.word	0x00000000
        /*0794*/ 	.short	0x010a
        /*0796*/ 	.byte	0x05
	.zero		1


	//   ....[107]....
        /*0798*/ 	.word	0x00002df0
        /*079c*/ 	.word	0x000000ff
        /*07a0*/ 	.word	0x00000000
        /*07a4*/ 	.short	0x010a
        /*07a6*/ 	.byte	0x05
	.zero		1


	//   ....[108]....
        /*07a8*/ 	.word	0x00002e80
        /*07ac*/ 	.word	0x000000ff
        /*07b0*/ 	.word	0x00000000
        /*07b4*/ 	.short	0x010a
        /*07b6*/ 	.byte	0x05
	.zero		1


	//   ....[109]....
        /*07b8*/ 	.word	0x00002f10
        /*07bc*/ 	.word	0x000000ff
        /*07c0*/ 	.word	0x00000000
        /*07c4*/ 	.short	0x010a
        /*07c6*/ 	.byte	0x05
	.zero		1


	//   ....[110]....
        /*07c8*/ 	.word	0x00002fa0
        /*07cc*/ 	.word	0x000000ff
        /*07d0*/ 	.word	0x00000000
        /*07d4*/ 	.short	0x010a
        /*07d6*/ 	.byte	0x05
	.zero		1


	//   ....[111]....
        /*07d8*/ 	.word	0x00003030
        /*07dc*/ 	.word	0x000000ff
        /*07e0*/ 	.word	0x00000000
        /*07e4*/ 	.short	0x010a
        /*07e6*/ 	.byte	0x05
	.zero		1


	//   ....[112]....
        /*07e8*/ 	.word	0x000030c0
        /*07ec*/ 	.word	0x000000ff
        /*07f0*/ 	.word	0x00000000
        /*07f4*/ 	.short	0x010a
        /*07f6*/ 	.byte	0x05
	.zero		1


	//   ....[113]....
        /*07f8*/ 	.word	0x00003150
        /*07fc*/ 	.word	0x000000ff
        /*0800*/ 	.word	0x00000000
        /*0804*/ 	.short	0x010a
        /*0806*/ 	.byte	0x05
	.zero		1


	//   ....[114]....
        /*0808*/ 	.word	0x000031e0
        /*080c*/ 	.word	0x000000ff
        /*0810*/ 	.word	0x00000000
        /*0814*/ 	.short	0x010a
        /*0816*/ 	.byte	0x05
	.zero		1


	//   ....[115]....
        /*0818*/ 	.word	0x00003270
        /*081c*/ 	.word	0x000000ff
        /*0820*/ 	.word	0x00000000
        /*0824*/ 	.short	0x010a
        /*0826*/ 	.byte	0x05
	.zero		1


	//   ....[116]....
        /*0828*/ 	.word	0x00003300
        /*082c*/ 	.word	0x000000ff
        /*0830*/ 	.word	0x00000000
        /*0834*/ 	.short	0x010a
        /*0836*/ 	.byte	0x05
	.zero		1


	//   ....[117]....
        /*0838*/ 	.word	0x00003390
        /*083c*/ 	.word	0x000000ff
        /*0840*/ 	.word	0x00000000
        /*0844*/ 	.short	0x010a
        /*0846*/ 	.byte	0x05
	.zero		1


	//   ....[118]....
        /*0848*/ 	.word	0x00003420
        /*084c*/ 	.word	0x000000ff
        /*0850*/ 	.word	0x00000000
        /*0854*/ 	.short	0x010a
        /*0856*/ 	.byte	0x05
	.zero		1


	//   ....[119]....
        /*0858*/ 	.word	0x000034b0
        /*085c*/ 	.word	0x000000ff
        /*0860*/ 	.word	0x00000000
        /*0864*/ 	.short	0x010a
        /*0866*/ 	.byte	0x05
	.zero		1


	//   ....[120]....
        /*0868*/ 	.word	0x00003540
        /*086c*/ 	.word	0x000000ff
        /*0870*/ 	.word	0x00000000
        /*0874*/ 	.short	0x010a
        /*0876*/ 	.byte	0x05
	.zero		1


	//   ....[121]....
        /*0878*/ 	.word	0x000035d0
        /*087c*/ 	.word	0x000000ff
        /*0880*/ 	.word	0x00000000
        /*0884*/ 	.short	0x010a
        /*0886*/ 	.byte	0x05
	.zero		1


	//   ....[122]....
        /*0888*/ 	.word	0x00003660
        /*088c*/ 	.word	0x000000ff
        /*0890*/ 	.word	0x00000000
        /*0894*/ 	.short	0x010a
        /*0896*/ 	.byte	0x05
	.zero		1


	//   ....[123]....
        /*0898*/ 	.word	0x000036f0
        /*089c*/ 	.word	0x000000ff
        /*08a0*/ 	.word	0x00000000
        /*08a4*/ 	.short	0x010a
        /*08a6*/ 	.byte	0x05
	.zero		1


	//   ....[124]....
        /*08a8*/ 	.word	0x00003780
        /*08ac*/ 	.word	0x000000ff
        /*08b0*/ 	.word	0x00000000
        /*08b4*/ 	.short	0x010a
        /*08b6*/ 	.byte	0x05
	.zero		1


	//   ....[125]....
        /*08b8*/ 	.word	0x00003810
        /*08bc*/ 	.word	0x000000ff
        /*08c0*/ 	.word	0x00000000
        /*08c4*/ 	.short	0x010a
        /*08c6*/ 	.byte	0x05
	.zero		1


	//   ....[126]....
        /*08c8*/ 	.word	0x000038a0
        /*08cc*/ 	.word	0x000000ff
        /*08d0*/ 	.word	0x00000000
        /*08d4*/ 	.short	0x010a
        /*08d6*/ 	.byte	0x05
	.zero		1


	//   ....[127]....
        /*08d8*/ 	.word	0x00003930
        /*08dc*/ 	.word	0x000000ff
        /*08e0*/ 	.word	0x00000000
        /*08e4*/ 	.short	0x010a
        /*08e6*/ 	.byte	0x05
	.zero		1


	//   ....[128]....
        /*08e8*/ 	.word	0x000039c0
        /*08ec*/ 	.word	0x000000ff
        /*08f0*/ 	.word	0x00000000
        /*08f4*/ 	.short	0x010a
        /*08f6*/ 	.byte	0x05
	.zero		1


	//   ....[129]....
        /*08f8*/ 	.word	0x00003a50
        /*08fc*/ 	.word	0x000000ff
        /*0900*/ 	.word	0x00000000
        /*0904*/ 	.short	0x010a
        /*0906*/ 	.byte	0x05
	.zero		1


	//   ....[130]....
        /*0908*/ 	.word	0x00003ae0
        /*090c*/ 	.word	0x000000ff
        /*0910*/ 	.word	0x00000000
        /*0914*/ 	.short	0x010a
        /*0916*/ 	.byte	0x05
	.zero		1


	//   ....[131]....
        /*0918*/ 	.word	0x00003b70
        /*091c*/ 	.word	0x000000ff
        /*0920*/ 	.word	0x00000000
        /*0924*/ 	.short	0x010a
        /*0926*/ 	.byte	0x05
	.zero		1


	//   ....[132]....
        /*0928*/ 	.word	0x00003c00
        /*092c*/ 	.word	0x000000ff
        /*0930*/ 	.word	0x00000000
        /*0934*/ 	.short	0x010a
        /*0936*/ 	.byte	0x05
	.zero		1


	//   ....[133]....
        /*0938*/ 	.word	0x00003c90
        /*093c*/ 	.word	0x000000ff
        /*0940*/ 	.word	0x00000000
        /*0944*/ 	.short	0x010a
        /*0946*/ 	.byte	0x05
	.zero		1


	//   ....[134]....
        /*0948*/ 	.word	0x00003d30
        /*094c*/ 	.word	0x00000000
        /*0950*/ 	.word	0x00000000
        /*0954*/ 	.short	0x010a
        /*0956*/ 	.byte	0xff
	.zero		1


	//   ....[135]....
        /*0958*/ 	.word	0x00003e50
        /*095c*/ 	.word	0x00000002
        /*0960*/ 	.word	0x000002b0
        /*0964*/ 	.short	0x010a
        /*0966*/ 	.byte	0xff
	.zero		1


	//   ....[136]....
        /*0968*/ 	.word	0x00003ec0
        /*096c*/ 	.word	0x00000002
        /*0970*/ 	.word	0x00000000
        /*0974*/ 	.short	0x0101
        /*0976*/ 	.byte	0xff
	.zero		1


	//   ....[137]....
        /*0978*/ 	.word	0x00003ee0
        /*097c*/ 	.word	0x000000ff
        /*0980*/ 	.word	0x00000260
        /*0984*/ 	.short	0x010a
        /*0986*/ 	.byte	0x04
	.zero		1


	//   ....[138]....
        /*0988*/ 	.word	0x00004000
        /*098c*/ 	.word	0x00000002
        /*0990*/ 	.word	0x00000250
        /*0994*/ 	.short	0x010a
        /*0996*/ 	.byte	0xff
	.zero		1


	//   ....[139]....
        /*0998*/ 	.word	0x00004100
        /*099c*/ 	.word	0x00000002
        /*09a0*/ 	.word	0x00000000
        /*09a4*/ 	.short	0x0101
        /*09a6*/ 	.byte	0xff
	.zero		1


	//   ....[140]....
        /*09a8*/ 	.word	0x00004190
        /*09ac*/ 	.word	0x000000ff
        /*09b0*/ 	.word	0x00000260
        /*09b4*/ 	.short	0x0106
        /*09b6*/ 	.byte	0x04
	.zero		1


	//   ....[141]....
        /*09b8*/ 	.word	0x000041b0
        /*09bc*/ 	.word	0x000000ff
        /*09c0*/ 	.word	0x00000260
        /*09c4*/ 	.short	0x010a
        /*09c6*/ 	.byte	0x04
	.zero		1


	//   ....[142]....
        /*09c8*/ 	.word	0x00004240
        /*09cc*/ 	.word	0x000000ff
        /*09d0*/ 	.word	0x00000260
        /*09d4*/ 	.short	0x0106
        /*09d6*/ 	.byte	0x07
	.zero		1


	//   ....[143]....
        /*09d8*/ 	.word	0x00004280
        /*09dc*/ 	.word	0x00000000
        /*09e0*/ 	.word	0x00000260
        /*09e4*/ 	.short	0x010a
        /*09e6*/ 	.byte	0xff
	.zero		1


	//   ....[144]....
        /*09e8*/ 	.word	0x00004790
        /*09ec*/ 	.word	0x00000000
        /*09f0*/ 	.word	0x00000250
        /*09f4*/ 	.short	0x010a
        /*09f6*/ 	.byte	0xff
	.zero		1


	//   ....[145]....
        /*09f8*/ 	.word	0x00004890
        /*09fc*/ 	.word	0x00000003
        /*0a00*/ 	.word	0x00000000
        /*0a04*/ 	.short	0x0101
        /*0a06*/ 	.byte	0xff
	.zero		1


	//   ....[146]....
        /*0a08*/ 	.word	0x000048a0
        /*0a0c*/ 	.word	0x000000ff
        /*0a10*/ 	.word	0x00000000
        /*0a14*/ 	.short	0x010a
        /*0a16*/ 	.byte	0x04
	.zero		1


	//   ....[147]....
        /*0a18*/ 	.word	0x00004920
        /*0a1c*/ 	.word	0x000000ff
        /*0a20*/ 	.word	0x00000290
        /*0a24*/ 	.short	0x010a
        /*0a26*/ 	.byte	0x17
	.zero		1


	//   ....[148]....
        /*0a28*/ 	.word	0x00004a00
        /*0a2c*/ 	.word	0x000000ff
        /*0a30*/ 	.word	0x00000000
        /*0a34*/ 	.short	0x010a
        /*0a36*/ 	.byte	0x05
	.zero		1


	//   ....[149]....
        /*0a38*/ 	.word	0x00004b40
        /*0a3c*/ 	.word	0x000000ff
        /*0a40*/ 	.word	0x00000000
        /*0a44*/ 	.short	0x010a
        /*0a46*/ 	.byte	0x04
	.zero		1


	//   ....[150]....
        /*0a48*/ 	.word	0x00004d30
        /*0a4c*/ 	.word	0x000000ff
        /*0a50*/ 	.word	0x00000000
        /*0a54*/ 	.short	0x010a
        /*0a56*/ 	.byte	0x04
	.zero		1


	//   ....[151]....
        /*0a58*/ 	.word	0x00004dc0
        /*0a5c*/ 	.word	0x000000ff
        /*0a60*/ 	.word	0x00000000
        /*0a64*/ 	.short	0x010a
        /*0a66*/ 	.byte	0x05
	.zero		1


	//   ....[152]....
        /*0a68*/ 	.word	0x00004e50
        /*0a6c*/ 	.word	0x000000ff
        /*0a70*/ 	.word	0x00000000
        /*0a74*/ 	.short	0x010a
        /*0a76*/ 	.byte	0x05
	.zero		1


	//   ....[153]....
        /*0a78*/ 	.word	0x00004ee0
        /*0a7c*/ 	.word	0x000000ff
        /*0a80*/ 	.word	0x00000000
        /*0a84*/ 	.short	0x010a
        /*0a86*/ 	.byte	0x04
	.zero		1


	//   ....[154]....
        /*0a88*/ 	.word	0x00005370
        /*0a8c*/ 	.word	0x00000007
        /*0a90*/ 	.word	0x00000250
        /*0a94*/ 	.short	0x010a
        /*0a96*/ 	.byte	0xff
	.zero		1


	//   ....[155]....
        /*0a98*/ 	.word	0x000054e0
        /*0a9c*/ 	.word	0x00000000
        /*0aa0*/ 	.word	0x00000000
        /*0aa4*/ 	.short	0x0101
        /*0aa6*/ 	.byte	0xff
	.zero		1


	//   ....[156]....
        /*0aa8*/ 	.word	0x00005940
        /*0aac*/ 	.word	0x000000ff
        /*0ab0*/ 	.word	0x00000248
        /*0ab4*/ 	.short	0x010a
        /*0ab6*/ 	.byte	0x11
	.zero		1


	//   ....[157]....
        /*0ab8*/ 	.word	0x00005b00
        /*0abc*/ 	.word	0x000000ff
        /*0ac0*/ 	.word	0x00000230
        /*0ac4*/ 	.short	0x010a
        /*0ac6*/ 	.byte	0x04
	.zero		1


	//   ....[158]....
        /*0ac8*/ 	.word	0x00005d00
        /*0acc*/ 	.word	0x000000ff
        /*0ad0*/ 	.word	0x00000220
        /*0ad4*/ 	.short	0x010b
        /*0ad6*/ 	.byte	0x04
	.zero		1


	//   ....[159]....
        /*0ad8*/ 	.word	0x00005d50
        /*0adc*/ 	.word	0x000000ff
        /*0ae0*/ 	.word	0x00000000
        /*0ae4*/ 	.short	0x0101
        /*0ae6*/ 	.byte	0x06
	.zero		1


	//   ....[160]....
        /*0ae8*/ 	.word	0x00005da0
        /*0aec*/ 	.word	0x000000ff
        /*0af0*/ 	.word	0x00000000
        /*0af4*/ 	.short	0x010a
        /*0af6*/ 	.byte	0x04
	.zero		1


	//   ....[161]....
        /*0af8*/ 	.word	0x00005e40
        /*0afc*/ 	.word	0x00000000
        /*0b00*/ 	.word	0x00000000
        /*0b04*/ 	.short	0x010a
        /*0b06*/ 	.byte	0xff
	.zero		1


	//   ....[162]....
        /*0b08*/ 	.word	0x00006190
        /*0b0c*/ 	.word	0x00000003
        /*0b10*/ 	.word	0x00000250
        /*0b14*/ 	.short	0x010a
        /*0b16*/ 	.byte	0xff
	.zero		1


	//   ....[163]....
        /*0b18*/ 	.word	0x00006310
        /*0b1c*/ 	.word	0x00000000
        /*0b20*/ 	.word	0x00000000
        /*0b24*/ 	.short	0x0101
        /*0b26*/ 	.byte	0xff
	.zero		1


	//   ....[164]....
        /*0b28*/ 	.word	0x00006d90
        /*0b2c*/ 	.word	0x00000003
        /*0b30*/ 	.word	0x00000220
        /*0b34*/ 	.short	0x010a
        /*0b36*/ 	.byte	0xff
	.zero		1


	//   ....[165]....
        /*0b38*/ 	.word	0x00006da0
        /*0b3c*/ 	.word	0x0000003e
        /*0b40*/ 	.word	0x00000270
        /*0b44*/ 	.short	0x010a
        /*0b46*/ 	.byte	0xff
	.zero		1


	//   ....[166]....
        /*0b48*/ 	.word	0x00006f20
        /*0b4c*/ 	.word	0x00000003
        /*0b50*/ 	.word	0x00000220
        /*0b54*/ 	.short	0x010a
        /*0b56*/ 	.byte	0xff
	.zero		1


	//   ....[167]....
        /*0b58*/ 	.word	0x000070e0
        /*0b5c*/ 	.word	0x0000003e
        /*0b60*/ 	.word	0x00000270
        /*0b64*/ 	.short	0x010a
        /*0b66*/ 	.byte	0xff
	.zero		1


	//   ....[168]....
        /*0b68*/ 	.word	0x00007300
        /*0b6c*/ 	.word	0x000000ff
        /*0b70*/ 	.word	0x00000000
        /*0b74*/ 	.short	0x0101
        /*0b76*/ 	.byte	0x05
	.zero		1


	//   ....[169]....
        /*0b78*/ 	.word	0x000077d0
        /*0b7c*/ 	.word	0x00000000
        /*0b80*/ 	.word	0x00000000
        /*0b84*/ 	.short	0x0101
        /*0b86*/ 	.byte	0xff
	.zero		1


	//   ....[170]....
        /*0b88*/ 	.word	0x00007a70
        /*0b8c*/ 	.word	0x00000000
        /*0b90*/ 	.word	0x000002c0
        /*0b94*/ 	.short	0x010a
        /*0b96*/ 	.byte	0xff
	.zero		1


	//   ....[171]....
        /*0b98*/ 	.word	0x00007ad0
        /*0b9c*/ 	.word	0x00000000
        /*0ba0*/ 	.word	0x00000110
        /*0ba4*/ 	.short	0x010a
        /*0ba6*/ 	.byte	0xff
	.zero		1


	//   ....[172]....
        /*0ba8*/ 	.word	0x00007b30
        /*0bac*/ 	.word	0x00000000
        /*0bb0*/ 	.word	0x00000110
        /*0bb4*/ 	.short	0x010a
        /*0bb6*/ 	.byte	0xff
	.zero		1


	//   ....[173]....
        /*0bb8*/ 	.word	0x00007b80
        /*0bbc*/ 	.word	0x00000003
        /*0bc0*/ 	.word	0x00000250
        /*0bc4*/ 	.short	0x010a
        /*0bc6*/ 	.byte	0xff
	.zero		1


	//   ....[174]....
        /*0bc8*/ 	.word	0x00007be0
        /*0bcc*/ 	.word	0x00000000
        /*0bd0*/ 	.word	0x00000000
        /*0bd4*/ 	.short	0x010a
        /*0bd6*/ 	.byte	0xff
	.zero		1


	//   ....[175]....
        /*0bd8*/ 	.word	0x00007c40
        /*0bdc*/ 	.word	0x00000000
        /*0be0*/ 	.word	0x00000000
        /*0be4*/ 	.short	0x010a
        /*0be6*/ 	.byte	0xff
	.zero		1


	//   ....[176]....
        /*0be8*/ 	.word	0x00007ca0
        /*0bec*/ 	.word	0x00000000
        /*0bf0*/ 	.word	0x00000000
        /*0bf4*/ 	.short	0x010a
        /*0bf6*/ 	.byte	0xff
	.zero		1


	//   ....[177]....
        /*0bf8*/ 	.word	0x00007d00
        /*0bfc*/ 	.word	0x00000000
        /*0c00*/ 	.word	0x00000000
        /*0c04*/ 	.short	0x010a
        /*0c06*/ 	.byte	0xff
	.zero		1


	//   ....[178]....
        /*0c08*/ 	.word	0x00007d60
        /*0c0c*/ 	.word	0x00000000
        /*0c10*/ 	.word	0x00000000
        /*0c14*/ 	.short	0x010a
        /*0c16*/ 	.byte	0xff
	.zero		1


	//   ....[179]....
        /*0c18*/ 	.word	0x00007dc0
        /*0c1c*/ 	.word	0x00000000
        /*0c20*/ 	.word	0x00000000
        /*0c24*/ 	.short	0x010a
        /*0c26*/ 	.byte	0xff
	.zero		1


	//   ....[180]....
        /*0c28*/ 	.word	0x00007e20
        /*0c2c*/ 	.word	0x00000000
        /*0c30*/ 	.word	0x00000000
        /*0c34*/ 	.short	0x010a
        /*0c36*/ 	.byte	0xff
	.zero		1


	//   ....[181]....
        /*0c38*/ 	.word	0x00007e80
        /*0c3c*/ 	.word	0x00000000
        /*0c40*/ 	.word	0x00000000
        /*0c44*/ 	.short	0x010a
        /*0c46*/ 	.byte	0xff
	.zero		1


	//   ....[182]....
        /*0c48*/ 	.word	0x00007ee0
        /*0c4c*/ 	.word	0x00000000
        /*0c50*/ 	.word	0x00000000
        /*0c54*/ 	.short	0x010a
        /*0c56*/ 	.byte	0xff
	.zero		1


	//   ....[183]....
        /*0c58*/ 	.word	0x00007f40
        /*0c5c*/ 	.word	0x00000000
        /*0c60*/ 	.word	0x00000000
        /*0c64*/ 	.short	0x010a
        /*0c66*/ 	.byte	0xff
	.zero		1


	//   ....[184]....
        /*0c68*/ 	.word	0x00007fa0
        /*0c6c*/ 	.word	0x00000000
        /*0c70*/ 	.word	0x00000000
        /*0c74*/ 	.short	0x010a
        /*0c76*/ 	.byte	0xff
	.zero		1


	//   ....[185]....
        /*0c78*/ 	.word	0x00008000
        /*0c7c*/ 	.word	0x00000000
        /*0c80*/ 	.word	0x00000000
        /*0c84*/ 	.short	0x010a
        /*0c86*/ 	.byte	0xff
	.zero		1


	//   ....[186]....
        /*0c88*/ 	.word	0x00008060
        /*0c8c*/ 	.word	0x00000000
        /*0c90*/ 	.word	0x00000000
        /*0c94*/ 	.short	0x010a
        /*0c96*/ 	.byte	0xff
	.zero		1


	//   ....[187]....
        /*0c98*/ 	.word	0x000080c0
        /*0c9c*/ 	.word	0x00000000
        /*0ca0*/ 	.word	0x00000000
        /*0ca4*/ 	.short	0x010a
        /*0ca6*/ 	.byte	0xff
	.zero		1


	//   ....[188]....
        /*0ca8*/ 	.word	0x00008120
        /*0cac*/ 	.word	0x00000000
        /*0cb0*/ 	.word	0x00000000
        /*0cb4*/ 	.short	0x010a
        /*0cb6*/ 	.byte	0xff
	.zero		1


	//   ....[189]....
        /*0cb8*/ 	.word	0x00008180
        /*0cbc*/ 	.word	0x00000000
        /*0cc0*/ 	.word	0x00000000
        /*0cc4*/ 	.short	0x010a
        /*0cc6*/ 	.byte	0xff
	.zero		1


	//   ....[190]....
        /*0cc8*/ 	.word	0x000081e0
        /*0ccc*/ 	.word	0x00000000
        /*0cd0*/ 	.word	0x00000000
        /*0cd4*/ 	.short	0x010a
        /*0cd6*/ 	.byte	0xff
	.zero		1


	//   ....[191]....
        /*0cd8*/ 	.word	0x00008240
        /*0cdc*/ 	.word	0x00000000
        /*0ce0*/ 	.word	0x00000000
        /*0ce4*/ 	.short	0x010a
        /*0ce6*/ 	.byte	0xff
	.zero		1


	//   ....[192]....
        /*0ce8*/ 	.word	0x000082a0
        /*0cec*/ 	.word	0x00000000
        /*0cf0*/ 	.word	0x00000000
        /*0cf4*/ 	.short	0x010a
        /*0cf6*/ 	.byte	0xff
	.zero		1


	//   ....[193]....
        /*0cf8*/ 	.word	0x00008300
        /*0cfc*/ 	.word	0x00000000
        /*0d00*/ 	.word	0x00000000
        /*0d04*/ 	.short	0x010a
        /*0d06*/ 	.byte	0xff
	.zero		1


	//   ....[194]....
        /*0d08*/ 	.word	0x00008360
        /*0d0c*/ 	.word	0x00000000
        /*0d10*/ 	.word	0x00000000
        /*0d14*/ 	.short	0x010a
        /*0d16*/ 	.byte	0xff
	.zero		1


	//   ....[195]....
        /*0d18*/ 	.word	0x000083c0
        /*0d1c*/ 	.word	0x00000000
        /*0d20*/ 	.word	0x00000000
        /*0d24*/ 	.short	0x010a
        /*0d26*/ 	.byte	0xff
	.zero		1


	//   ....[196]....
        /*0d28*/ 	.word	0x00008420
        /*0d2c*/ 	.word	0x00000000
        /*0d30*/ 	.word	0x00000000
        /*0d34*/ 	.short	0x010a
        /*0d36*/ 	.byte	0xff
	.zero		1


	//   ....[197]....
        /*0d38*/ 	.word	0x00008480
        /*0d3c*/ 	.word	0x00000000
        /*0d40*/ 	.word	0x00000000
        /*0d44*/ 	.short	0x010a
        /*0d46*/ 	.byte	0xff
	.zero		1


	//   ....[198]....
        /*0d48*/ 	.word	0x000084e0
        /*0d4c*/ 	.word	0x00000000
        /*0d50*/ 	.word	0x00000000
        /*0d54*/ 	.short	0x010a
        /*0d56*/ 	.byte	0xff
	.zero		1


	//   ....[199]....
        /*0d58*/ 	.word	0x00008540
        /*0d5c*/ 	.word	0x00000000
        /*0d60*/ 	.word	0x00000000
        /*0d64*/ 	.short	0x010a
        /*0d66*/ 	.byte	0xff
	.zero		1


	//   ....[200]....
        /*0d68*/ 	.word	0x000085a0
        /*0d6c*/ 	.word	0x00000000
        /*0d70*/ 	.word	0x00000000
        /*0d74*/ 	.short	0x010a
        /*0d76*/ 	.byte	0xff
	.zero		1


	//   ....[201]....
        /*0d78*/ 	.word	0x00008600
        /*0d7c*/ 	.word	0x00000000
        /*0d80*/ 	.word	0x00000000
        /*0d84*/ 	.short	0x010a
        /*0d86*/ 	.byte	0xff
	.zero		1


	//   ....[202]....
        /*0d88*/ 	.word	0x00008660
        /*0d8c*/ 	.word	0x00000000
        /*0d90*/ 	.word	0x00000000
        /*0d94*/ 	.short	0x010a
        /*0d96*/ 	.byte	0xff
	.zero		1


	//   ....[203]....
        /*0d98*/ 	.word	0x000086c0
        /*0d9c*/ 	.word	0x00000000
        /*0da0*/ 	.word	0x00000000
        /*0da4*/ 	.short	0x010a
        /*0da6*/ 	.byte	0xff
	.zero		1


	//   ....[204]....
        /*0da8*/ 	.word	0x00008720
        /*0dac*/ 	.word	0x00000000
        /*0db0*/ 	.word	0x00000000
        /*0db4*/ 	.short	0x010a
        /*0db6*/ 	.byte	0xff
	.zero		1


	//   ....[205]....
        /*0db8*/ 	.word	0x00008780
        /*0dbc*/ 	.word	0x00000000
        /*0dc0*/ 	.word	0x00000000
        /*0dc4*/ 	.short	0x010a
        /*0dc6*/ 	.byte	0xff
	.zero		1


	//   ....[206]....
        /*0dc8*/ 	.word	0x000087e0
        /*0dcc*/ 	.word	0x00000000
        /*0dd0*/ 	.word	0x00000000
        /*0dd4*/ 	.short	0x010a
        /*0dd6*/ 	.byte	0xff
	.zero		1


	//   ....[207]....
        /*0dd8*/ 	.word	0x00008830
        /*0ddc*/ 	.word	0x00000002
        /*0de0*/ 	.word	0x000002b0
        /*0de4*/ 	.short	0x010a
        /*0de6*/ 	.byte	0xff
	.zero		1


	//   ....[208]....
        /*0de8*/ 	.word	0x00008890
        /*0dec*/ 	.word	0x00000002
        /*0df0*/ 	.word	0x00000260
        /*0df4*/ 	.short	0x010a
        /*0df6*/ 	.byte	0xff
	.zero		1


	//   ....[209]....
        /*0df8*/ 	.word	0x000088e0
        /*0dfc*/ 	.word	0x00000002
        /*0e00*/ 	.word	0x00000250
        /*0e04*/ 	.short	0x010a
        /*0e06*/ 	.byte	0xff
	.zero		1


	//   ....[210]....
        /*0e08*/ 	.word	0x00008940
        /*0e0c*/ 	.word	0x00000000
        /*0e10*/ 	.word	0x00000260
        /*0e14*/ 	.short	0x010a
        /*0e16*/ 	.byte	0xff
	.zero		1


	//   ....[211]....
        /*0e18*/ 	.word	0x00008990
        /*0e1c*/ 	.word	0x00000000
        /*0e20*/ 	.word	0x00000250
        /*0e24*/ 	.short	0x010a
        /*0e26*/ 	.byte	0xff
	.zero		1


	//   ....[212]....
        /*0e28*/ 	.word	0x000089f0
        /*0e2c*/ 	.word	0x00000002
        /*0e30*/ 	.word	0x00000290
        /*0e34*/ 	.short	0x010a
        /*0e36*/ 	.byte	0xff
	.zero		1


	//   ....[213]....
        /*0e38*/ 	.word	0x00008a50
        /*0e3c*/ 	.word	0x00000000
        /*0e40*/ 	.word	0x00000000
        /*0e44*/ 	.short	0x010a
        /*0e46*/ 	.byte	0xff
	.zero		1


	//   ....[214]....
        /*0e48*/ 	.word	0x00008ab0
        /*0e4c*/ 	.word	0x00000000
        /*0e50*/ 	.word	0x00000000
        /*0e54*/ 	.short	0x010a
        /*0e56*/ 	.byte	0xff
	.zero		1


	//   ....[215]....
        /*0e58*/ 	.word	0x00008b10
        /*0e5c*/ 	.word	0x00000000
        /*0e60*/ 	.word	0x00000000
        /*0e64*/ 	.short	0x010a
        /*0e66*/ 	.byte	0xff
	.zero		1


	//   ....[216]....
        /*0e68*/ 	.word	0x00008b70
        /*0e6c*/ 	.word	0x00000000
        /*0e70*/ 	.word	0x00000000
        /*0e74*/ 	.short	0x010a
        /*0e76*/ 	.byte	0xff
	.zero		1


	//   ....[217]....
        /*0e78*/ 	.word	0x00008bd0
        /*0e7c*/ 	.word	0x00000000
        /*0e80*/ 	.word	0x00000000
        /*0e84*/ 	.short	0x010a
        /*0e86*/ 	.byte	0xff
	.zero		1


	//   ....[218]....
        /*0e88*/ 	.word	0x00008c20
        /*0e8c*/ 	.word	0x00000007
        /*0e90*/ 	.word	0x00000250
        /*0e94*/ 	.short	0x010a
        /*0e96*/ 	.byte	0xff
	.zero		1


	//   ....[219]....
        /*0e98*/ 	.word	0x00008c80
        /*0e9c*/ 	.word	0x00000000
        /*0ea0*/ 	.word	0x00000248
        /*0ea4*/ 	.short	0x010a
        /*0ea6*/ 	.byte	0xff
	.zero		1


	//   ....[220]....
        /*0ea8*/ 	.word	0x00008ce0
        /*0eac*/ 	.word	0x00000006
        /*0eb0*/ 	.word	0x00000230
        /*0eb4*/ 	.short	0x010a
        /*0eb6*/ 	.byte	0xff
	.zero		1


	//   ....[221]....
        /*0eb8*/ 	.word	0x00008d40
        /*0ebc*/ 	.word	0x00000000
        /*0ec0*/ 	.word	0x00000000
        /*0ec4*/ 	.short	0x010a
        /*0ec6*/ 	.byte	0xff
	.zero		1


	//   ....[222]....
        /*0ec8*/ 	.word	0x00008d90
        /*0ecc*/ 	.word	0x00000003
        /*0ed0*/ 	.word	0x00000250
        /*0ed4*/ 	.short	0x010a
        /*0ed6*/ 	.byte	0xff
	.zero		1


	//   ....[223]....
        /*0ed8*/ 	.word	0x00008de0
        /*0edc*/ 	.word	0x00000003
        /*0ee0*/ 	.word	0x00000220
        /*0ee4*/ 	.short	0x010a
        /*0ee6*/ 	.byte	0xff
	.zero		1


	//   ....[224]....
        /*0ee8*/ 	.word	0x00008e30
        /*0eec*/ 	.word	0x0000003e
        /*0ef0*/ 	.word	0x00000270
        /*0ef4*/ 	.short	0x010a
        /*0ef6*/ 	.byte	0xff
	.zero		1


	//----- nvinfo : EIATTR_NUM_MBARRIERS
	.align		4
.L_47:
        /*0ef8*/ 	.byte	0x03, 0x38
        /*0efa*/ 	.short	0x005a


	//----- nvinfo : EIATTR_EXIT_INSTR_OFFSETS
	.align		4
        /*0efc*/ 	.byte	0x04, 0x1c
        /*0efe*/ 	.short	(.L_49 - .L_48)


	//   ....[0]....
.L_48:
        /*0f00*/ 	.word	0x00003d60


	//   ....[1]....
        /*0f04*/ 	.word	0x00004250


	//   ....[2]....
        /*0f08*/ 	.word	0x000042b0


	//   ....[3]....
        /*0f0c*/ 	.word	0x00005140


	//   ....[4]....
        /*0f10*/ 	.word	0x00005e70


	//   ....[5]....
        /*0f14*/ 	.word	0x00005eb0


	//   ....[6]....
        /*0f18*/ 	.word	0x00007980


	//   ....[7]....
        /*0f1c*/ 	.word	0x00007a00


	//   ....[8]....
        /*0f20*/ 	.word	0x00007a30


	//   ....[9]....
        /*0f24*/ 	.word	0x00007a60


	//----- nvinfo : EIATTR_MAX_THREADS
	.align		4
.L_49:
        /*0f28*/ 	.byte	0x04, 0x05
        /*0f2a*/ 	.short	(.L_51 - .L_50)
.L_50:
        /*0f2c*/ 	.word	0x00000100
        /*0f30*/ 	.word	0x00000001
        /*0f34*/ 	.word	0x00000001


	//----- nvinfo : EIATTR_CRS_STACK_SIZE
	.align		4
.L_51:
        /*0f38*/ 	.byte	0x04, 0x1e
        /*0f3a*/ 	.short	(.L_53 - .L_52)
.L_52:
        /*0f3c*/ 	.word	0x00000000


	//----- nvinfo : EIATTR_CBANK_PARAM_SIZE
	.align		4
.L_53:
        /*0f40*/ 	.byte	0x03, 0x19
        /*0f42*/ 	.short	0x0800


	//----- nvinfo : EIATTR_PARAM_CBANK
	.align		4
        /*0f44*/ 	.byte	0x04, 0x0a
        /*0f46*/ 	.short	(.L_55 - .L_54)
	.align		4
.L_54:
        /*0f48*/ 	.word	index@(.nv.constant0._ZN7cutlass13device_kernelINS_4gemm6kernel13GemmUniversalIN4cute5tupleIJiiiiEEENS1_10collective13CollectiveMmaINS1_35MainloopSm100TmaUmmaWarpSpecializedILi34ELi2ELi4ENS5_IJNS4_1CILi1EEENSA_ILi2EEESB_EEEEENS5_IJNSA_ILi64EEENSA_ILi32EEENSA_ILi16EEEEEEfNS5_IJlSB_lEEEfSJ_NS4_8TiledMMAINS4_8MMA_AtomIJNS4_17SM100_MMA_TF32_SSINS_10tfloat32_tESN_fLi64ELi32ELNS4_4UMMA5MajorE0ELSP_0ELNSO_7ScaleInE0ELSQ_0EEEEEENS4_6LayoutINS5_IJSB_SB_SB_EEENS5_IJNSA_ILi0EEESV_SV_EEEEENS5_IJNS4_10UnderscoreESY_SY_EEEEENS4_23SM90_TMA_LOAD_MULTICASTENS4_14ComposedLayoutINS4_7SwizzleILi2ELi4ELi3EEENS4_18smem_ptr_flag_bitsILi32EEENST_INS5_IJNSA_ILi8EEESH_EEENS5_IJSH_SB_EEEEEEEvNS4_8identityENS4_13SM90_TMA_LOADES1B_vS1C_EENS_8epilogue10collective18CollectiveEpilogueINS1F_23Sm100TmaWarpSpecializedILi2ELi1ELi16ELb1ELb0EEEJSI_NS5_IJNST_ISF_SB_EENST_ISG_SB_EEEEEfSJ_fSJ_NS1F_6fusion15FusionCallbacksIS1J_NS1N_17LinearCombinationIffffLNS_15FloatRoundStyleE2EEESI_S1M_JEEENS4_5SM1004TMEM4LOAD26SM100_TMEM_LOAD_16dp128b8xES1D_NS12_INS13_ILi3ELi4ELi3EEES16_NST_INS5_IJS17_SG_EEENS5_IJSG_SB_EEEEEEENS4_17SM75_U32x4_LDSM_NENS4_14SM90_TMA_STOREES21_NS4_17SM90_U32x4_STSM_NENS4_39AutoVectorizingCopyWithAssumedAlignmentILi128EEEEEEvvEEEEvNT_6ParamsE)
        /*0f4c*/ 	.short	0x0380
        /*0f4e*/ 	.short	0x0800


	//----- nvinfo : EIATTR_SW_WAR
	.align		4
.L_55:
        /*0f50*/ 	.byte	0x04, 0x36
        /*0f52*/ 	.short	(.L_57 - .L_56)
.L_56:
        /*0f54*/ 	.word	0x00000008
.L_57:


//--------------------- .nv.callgraph             --------------------------
	.section	.nv.callgraph,"",@"SHT_CUDA_CALLGRAPH"
	.align	4
	.sectionentsize	8
	.align		4
        /*0000*/ 	.word	0x00000000
	.align		4
        /*0004*/ 	.word	0xffffffff
	.align		4
        /*0008*/ 	.word	index@(_ZN7cutlass13device_kernelINS_4gemm6kernel13GemmUniversalIN4cute5tupleIJiiiiEEENS1_10collective13CollectiveMmaINS1_35MainloopSm100TmaUmmaWarpSpecializedILi34ELi2ELi4ENS5_IJNS4_1CILi1EEENSA_ILi2EEESB_EEEEENS5_IJNSA_ILi64EEENSA_ILi32EEENSA_ILi16EEEEEEfNS5_IJlSB_lEEEfSJ_NS4_8TiledMMAINS4_8MMA_AtomIJNS4_17SM100_MMA_TF32_SSINS_10tfloat32_tESN_fLi64ELi32ELNS4_4UMMA5MajorE0ELSP_0ELNSO_7ScaleInE0ELSQ_0EEEEEENS4_6LayoutINS5_IJSB_SB_SB_EEENS5_IJNSA_ILi0EEESV_SV_EEEEENS5_IJNS4_10UnderscoreESY_SY_EEEEENS4_23SM90_TMA_LOAD_MULTICASTENS4_14ComposedLayoutINS4_7SwizzleILi2ELi4ELi3EEENS4_18smem_ptr_flag_bitsILi32EEENST_INS5_IJNSA_ILi8EEESH_EEENS5_IJSH_SB_EEEEEEEvNS4_8identityENS4_13SM90_TMA_LOADES1B_vS1C_EENS_8epilogue10collective18CollectiveEpilogueINS1F_23Sm100TmaWarpSpecializedILi2ELi1ELi16ELb1ELb0EEEJSI_NS5_IJNST_ISF_SB_EENST_ISG_SB_EEEEEfSJ_fSJ_NS1F_6fusion15FusionCallbacksIS1J_NS1N_17LinearCombinationIffffLNS_15FloatRoundStyleE2EEESI_S1M_JEEENS4_5SM1004TMEM4LOAD26SM100_TMEM_LOAD_16dp128b8xES1D_NS12_INS13_ILi3ELi4ELi3EEES16_NST_INS5_IJS17_SG_EEENS5_IJSG_SB_EEEEEEENS4_17SM75_U32x4_LDSM_NENS4_14SM90_TMA_STOREES21_NS4_17SM90_U32x4_STSM_NENS4_39AutoVectorizingCopyWithAssumedAlignmentILi128EEEEEEvvEEEEvNT_6ParamsE)
	.align		4
        /*000c*/ 	.word	index@(__assertfail)
	.align		4
        /*0010*/ 	.word	0x00000000
	.align		4
        /*0014*/ 	.word	0xfffffffe
	.align		4
        /*0018*/ 	.word	0x00000000
	.align		4
        /*001c*/ 	.word	0xfffffffd
	.align		4
        /*0020*/ 	.word	0x00000000
	.align		4
        /*0024*/ 	.word	0xfffffffc


//--------------------- .nv.constant4             --------------------------
	.section	.nv.constant4,"a",@progbits
	.align	8
	.align		8
.nv.constant4:
        /*0000*/ 	.dword	__assertfail
	.align		8
        /*0008*/ 	.dword	__unnamed_1
	.align		8
        /*0010*/ 	.dword	__unnamed_2
	.align		8
        /*0018*/ 	.dword	_ZN39_INTERNAL_968a7fa3_4_k_cu_254e8522_27904cuda3std3__45__cpo5beginE
	.align		8
        /*0020*/ 	.dword	_ZN39_INTERNAL_968a7fa3_4_k_cu_254e8522_27904cuda3std3__45__cpo3endE
	.align		8
        /*0028*/ 	.dword	_ZN39_INTERNAL_968a7fa3_4_k_cu_254e8522_27904cuda3std3__45__cpo6cbeginE
	.align		8
        /*0030*/ 	.dword	_ZN39_INTERNAL_968a7fa3_4_k_cu_254e8522_27904cuda3std3__45__cpo4cendE
	.align		8
        /*0038*/ 	.dword	_ZN39_INTERNAL_968a7fa3_4_k_cu_254e8522_27904cuda3std3__441_GLOBAL__N__968a7fa3_4_k_cu_254e8522_27906ignoreE
	.align		8
        /*0040*/ 	.dword	_ZN39_INTERNAL_968a7fa3_4_k_cu_254e8522_27904cuda3std3__419piecewise_constructE
	.align		8
        /*0048*/ 	.dword	_ZN39_INTERNAL_968a7fa3_4_k_cu_254e8522_27904cuda3std3__48in_placeE
	.align		8
        /*0050*/ 	.dword	_ZN39_INTERNAL_968a7fa3_4_k_cu_254e8522_27904cuda3std6ranges3__45__cpo4swapE
	.align		8
        /*0058*/ 	.dword	_ZN39_INTERNAL_968a7fa3_4_k_cu_254e8522_27904cuda3std6ranges3__45__cpo9iter_moveE
	.align		8
        /*0060*/ 	.dword	_ZN39_INTERNAL_968a7fa3_4_k_cu_254e8522_27904cute7productE
	.align		8
        /*0068*/ 	.dword	_ZN39_INTERNAL_968a7fa3_4_k_cu_254e8522_27904cute1_E
	.align		8
        /*0070*/ 	.dword	$str$25
	.align		8
        /*0078*/ 	.dword	$str$26
	.align		8
        /*0080*/ 	.dword	$str$27
	.align		8
        /*0088*/ 	.dword	$str$28


//--------------------- .text._ZN7cutlass13device_kernelINS_4gemm6kernel13GemmUniversalIN4cute5tupleIJiiiiEEENS1_10collective13CollectiveMmaINS1_35MainloopSm100TmaUmmaWarpSpecializedILi34ELi2ELi4ENS5_IJNS4_1CILi1EEENSA_ILi2EEESB_EEEEENS5_IJNSA_ILi64EEENSA_ILi32EEENSA_ILi16EEEEEEfNS5_IJlSB_lEEEfSJ_NS4_8TiledMMAINS4_8MMA_AtomIJNS4_17SM100_MMA_TF32_SSINS_10tfloat32_tESN_fLi64ELi32ELNS4_4UMMA5MajorE0ELSP_0ELNSO_7ScaleInE0ELSQ_0EEEEEENS4_6LayoutINS5_IJSB_SB_SB_EEENS5_IJNSA_ILi0EEESV_SV_EEEEENS5_IJNS4_10UnderscoreESY_SY_EEEEENS4_23SM90_TMA_LOAD_MULTICASTENS4_14ComposedLayoutINS4_7SwizzleILi2ELi4ELi3EEENS4_18smem_ptr_flag_bitsILi32EEENST_INS5_IJNSA_ILi8EEESH_EEENS5_IJSH_SB_EEEEEEEvNS4_8identityENS4_13SM90_TMA_LOADES1B_vS1C_EENS_8epilogue10collective18CollectiveEpilogueINS1F_23Sm100TmaWarpSpecializedILi2ELi1ELi16ELb1ELb0EEEJSI_NS5_IJNST_ISF_SB_EENST_ISG_SB_EEEEEfSJ_fSJ_NS1F_6fusion15FusionCallbacksIS1J_NS1N_17LinearCombinationIffffLNS_15FloatRoundStyleE2EEESI_S1M_JEEENS4_5SM1004TMEM4LOAD26SM100_TMEM_LOAD_16dp128b8xES1D_NS12_INS13_ILi3ELi4ELi3EEES16_NST_INS5_IJS17_SG_EEENS5_IJSG_SB_EEEEEEENS4_17SM75_U32x4_LDSM_NENS4_14SM90_TMA_STOREES21_NS4_17SM90_U32x4_STSM_NENS4_39AutoVectorizingCopyWithAssumedAlignmentILi128EEEEEEvvEEEEvNT_6ParamsE --------------------------
	.section	.text._ZN7cutlass13device_kernelINS_4gemm6kernel13GemmUniversalIN4cute5tupleIJiiiiEEENS1_10collective13CollectiveMmaINS1_35MainloopSm100TmaUmmaWarpSpecializedILi34ELi2ELi4ENS5_IJNS4_1CILi1EEENSA_ILi2EEESB_EEEEENS5_IJNSA_ILi64EEENSA_ILi32EEENSA_ILi16EEEEEEfNS5_IJlSB_lEEEfSJ_NS4_8TiledMMAINS4_8MMA_AtomIJNS4_17SM100_MMA_TF32_SSINS_10tfloat32_tESN_fLi64ELi32ELNS4_4UMMA5MajorE0ELSP_0ELNSO_7ScaleInE0ELSQ_0EEEEEENS4_6LayoutINS5_IJSB_SB_SB_EEENS5_IJNSA_ILi0EEESV_SV_EEEEENS5_IJNS4_10UnderscoreESY_SY_EEEEENS4_23SM90_TMA_LOAD_MULTICASTENS4_14ComposedLayoutINS4_7SwizzleILi2ELi4ELi3EEENS4_18smem_ptr_flag_bitsILi32EEENST_INS5_IJNSA_ILi8EEESH_EEENS5_IJSH_SB_EEEEEEEvNS4_8identityENS4_13SM90_TMA_LOADES1B_vS1C_EENS_8epilogue10collective18CollectiveEpilogueINS1F_23Sm100TmaWarpSpecializedILi2ELi1ELi16ELb1ELb0EEEJSI_NS5_IJNST_ISF_SB_EENST_ISG_SB_EEEEEfSJ_fSJ_NS1F_6fusion15FusionCallbacksIS1J_NS1N_17LinearCombinationIffffLNS_15FloatRoundStyleE2EEESI_S1M_JEEENS4_5SM1004TMEM4LOAD26SM100_TMEM_LOAD_16dp128b8xES1D_NS12_INS13_ILi3ELi4ELi3EEES16_NST_INS5_IJS17_SG_EEENS5_IJSG_SB_EEEEEEENS4_17SM75_U32x4_LDSM_NENS4_14SM90_TMA_STOREES21_NS4_17SM90_U32x4_STSM_NENS4_39AutoVectorizingCopyWithAssumedAlignmentILi128EEEEEEvvEEEEvNT_6ParamsE,"ax",@progbits
	.align	128
.text._ZN7cutlass13device_kernelINS_4gemm6kernel13GemmUniversalIN4cute5tupleIJiiiiEEENS1_10collective13CollectiveMmaINS1_35MainloopSm100TmaUmmaWarpSpecializedILi34ELi2ELi4ENS5_IJNS4_1CILi1EEENSA_ILi2EEESB_EEEEENS5_IJNSA_ILi64EEENSA_ILi32EEENSA_ILi16EEEEEEfNS5_IJlSB_lEEEfSJ_NS4_8TiledMMAINS4_8MMA_AtomIJNS4_17SM100_MMA_TF32_SSINS_10tfloat32_tESN_fLi64ELi32ELNS4_4UMMA5MajorE0ELSP_0ELNSO_7ScaleInE0ELSQ_0EEEEEENS4_6LayoutINS5_IJSB_SB_SB_EEENS5_IJNSA_ILi0EEESV_SV_EEEEENS5_IJNS4_10UnderscoreESY_SY_EEEEENS4_23SM90_TMA_LOAD_MULTICASTENS4_14ComposedLayoutINS4_7SwizzleILi2ELi4ELi3EEENS4_18smem_ptr_flag_bitsILi32EEENST_INS5_IJNSA_ILi8EEESH_EEENS5_IJSH_SB_EEEEEEEvNS4_8identityENS4_13SM90_TMA_LOADES1B_vS1C_EENS_8epilogue10collective18CollectiveEpilogueINS1F_23Sm100TmaWarpSpecializedILi2ELi1ELi16ELb1ELb0EEEJSI_NS5_IJNST_ISF_SB_EENST_ISG_SB_EEEEEfSJ_fSJ_NS1F_6fusion15FusionCallbacksIS1J_NS1N_17LinearCombinationIffffLNS_15FloatRoundStyleE2EEESI_S1M_JEEENS4_5SM1004TMEM4LOAD26SM100_TMEM_LOAD_16dp128b8xES1D_NS12_INS13_ILi3ELi4ELi3EEES16_NST_INS5_IJS17_SG_EEENS5_IJSG_SB_EEEEEEENS4_17SM75_U32x4_LDSM_NENS4_14SM90_TMA_STOREES21_NS4_17SM90_U32x4_STSM_NENS4_39AutoVectorizingCopyWithAssumedAlignmentILi128EEEEEEvvEEEEvNT_6ParamsE:
        .type           _ZN7cutlass13device_kernelINS_4gemm6kernel13GemmUniversalIN4cute5tupleIJiiiiEEENS1_10collective13CollectiveMmaINS1_35MainloopSm100TmaUmmaWarpSpecializedILi34ELi2ELi4ENS5_IJNS4_1CILi1EEENSA_ILi2EEESB_EEEEENS5_IJNSA_ILi64EEENSA_ILi32EEENSA_ILi16EEEEEEfNS5_IJlSB_lEEEfSJ_NS4_8TiledMMAINS4_8MMA_AtomIJNS4_17SM100_MMA_TF32_SSINS_10tfloat32_tESN_fLi64ELi32ELNS4_4UMMA5MajorE0ELSP_0ELNSO_7ScaleInE0ELSQ_0EEEEEENS4_6LayoutINS5_IJSB_SB_SB_EEENS5_IJNSA_ILi0EEESV_SV_EEEEENS5_IJNS4_10UnderscoreESY_SY_EEEEENS4_23SM90_TMA_LOAD_MULTICASTENS4_14ComposedLayoutINS4_7SwizzleILi2ELi4ELi3EEENS4_18smem_ptr_flag_bitsILi32EEENST_INS5_IJNSA_ILi8EEESH_EEENS5_IJSH_SB_EEEEEEEvNS4_8identityENS4_13SM90_TMA_LOADES1B_vS1C_EENS_8epilogue10collective18CollectiveEpilogueINS1F_23Sm100TmaWarpSpecializedILi2ELi1ELi16ELb1ELb0EEEJSI_NS5_IJNST_ISF_SB_EENST_ISG_SB_EEEEEfSJ_fSJ_NS1F_6fusion15FusionCallbacksIS1J_NS1N_17LinearCombinationIffffLNS_15FloatRoundStyleE2EEESI_S1M_JEEENS4_5SM1004TMEM4LOAD26SM100_TMEM_LOAD_16dp128b8xES1D_NS12_INS13_ILi3ELi4ELi3EEES16_NST_INS5_IJS17_SG_EEENS5_IJSG_SB_EEEEEEENS4_17SM75_U32x4_LDSM_NENS4_14SM90_TMA_STOREES21_NS4_17SM90_U32x4_STSM_NENS4_39AutoVectorizingCopyWithAssumedAlignmentILi128EEEEEEvvEEEEvNT_6ParamsE,@function
        .size           _ZN7cutlass13device_kernelINS_4gemm6kernel13GemmUniversalIN4cute5tupleIJiiiiEEENS1_10collective13CollectiveMmaINS1_35MainloopSm100TmaUmmaWarpSpecializedILi34ELi2ELi4ENS5_IJNS4_1CILi1EEENSA_ILi2EEESB_EEEEENS5_IJNSA_ILi64EEENSA_ILi32EEENSA_ILi16EEEEEEfNS5_IJlSB_lEEEfSJ_NS4_8TiledMMAINS4_8MMA_AtomIJNS4_17SM100_MMA_TF32_SSINS_10tfloat32_tESN_fLi64ELi32ELNS4_4UMMA5MajorE0ELSP_0ELNSO_7ScaleInE0ELSQ_0EEEEEENS4_6LayoutINS5_IJSB_SB_SB_EEENS5_IJNSA_ILi0EEESV_SV_EEEEENS5_IJNS4_10UnderscoreESY_SY_EEEEENS4_23SM90_TMA_LOAD_MULTICASTENS4_14ComposedLayoutINS4_7SwizzleILi2ELi4ELi3EEENS4_18smem_ptr_flag_bitsILi32EEENST_INS5_IJNSA_ILi8EEESH_EEENS5_IJSH_SB_EEEEEEEvNS4_8identityENS4_13SM90_TMA_LOADES1B_vS1C_EENS_8epilogue10collective18CollectiveEpilogueINS1F_23Sm100TmaWarpSpecializedILi2ELi1ELi16ELb1ELb0EEEJSI_NS5_IJNST_ISF_SB_EENST_ISG_SB_EEEEEfSJ_fSJ_NS1F_6fusion15FusionCallbacksIS1J_NS1N_17LinearCombinationIffffLNS_15FloatRoundStyleE2EEESI_S1M_JEEENS4_5SM1004TMEM4LOAD26SM100_TMEM_LOAD_16dp128b8xES1D_NS12_INS13_ILi3ELi4ELi3EEES16_NST_INS5_IJS17_SG_EEENS5_IJSG_SB_EEEEEEENS4_17SM75_U32x4_LDSM_NENS4_14SM90_TMA_STOREES21_NS4_17SM90_U32x4_STSM_NENS4_39AutoVectorizingCopyWithAssumedAlignmentILi128EEEEEEvvEEEEvNT_6ParamsE,(.L_x_235 - _ZN7cutlass13device_kernelINS_4gemm6kernel13GemmUniversalIN4cute5tupleIJiiiiEEENS1_10collective13CollectiveMmaINS1_35MainloopSm100TmaUmmaWarpSpecializedILi34ELi2ELi4ENS5_IJNS4_1CILi1EEENSA_ILi2EEESB_EEEEENS5_IJNSA_ILi64EEENSA_ILi32EEENSA_ILi16EEEEEEfNS5_IJlSB_lEEEfSJ_NS4_8TiledMMAINS4_8MMA_AtomIJNS4_17SM100_MMA_TF32_SSINS_10tfloat32_tESN_fLi64ELi32ELNS4_4UMMA5MajorE0ELSP_0ELNSO_7ScaleInE0ELSQ_0EEEEEENS4_6LayoutINS5_IJSB_SB_SB_EEENS5_IJNSA_ILi0EEESV_SV_EEEEENS5_IJNS4_10UnderscoreESY_SY_EEEEENS4_23SM90_TMA_LOAD_MULTICASTENS4_14ComposedLayoutINS4_7SwizzleILi2ELi4ELi3EEENS4_18smem_ptr_flag_bitsILi32EEENST_INS5_IJNSA_ILi8EEESH_EEENS5_IJSH_SB_EEEEEEEvNS4_8identityENS4_13SM90_TMA_LOADES1B_vS1C_EENS_8epilogue10collective18CollectiveEpilogueINS1F_23Sm100TmaWarpSpecializedILi2ELi1ELi16ELb1ELb0EEEJSI_NS5_IJNST_ISF_SB_EENST_ISG_SB_EEEEEfSJ_fSJ_NS1F_6fusion15FusionCallbacksIS1J_NS1N_17LinearCombinationIffffLNS_15FloatRoundStyleE2EEESI_S1M_JEEENS4_5SM1004TMEM4LOAD26SM100_TMEM_LOAD_16dp128b8xES1D_NS12_INS13_ILi3ELi4ELi3EEES16_NST_INS5_IJS17_SG_EEENS5_IJSG_SB_EEEEEEENS4_17SM75_U32x4_LDSM_NENS4_14SM90_TMA_STOREES21_NS4_17SM90_U32x4_STSM_NENS4_39AutoVectorizingCopyWithAssumedAlignmentILi128EEEEEEvvEEEEvNT_6ParamsE)
        .other          _ZN7cutlass13device_kernelINS_4gemm6kernel13GemmUniversalIN4cute5tupleIJiiiiEEENS1_10collective13CollectiveMmaINS1_35MainloopSm100TmaUmmaWarpSpecializedILi34ELi2ELi4ENS5_IJNS4_1CILi1EEENSA_ILi2EEESB_EEEEENS5_IJNSA_ILi64EEENSA_ILi32EEENSA_ILi16EEEEEEfNS5_IJlSB_lEEEfSJ_NS4_8TiledMMAINS4_8MMA_AtomIJNS4_17SM100_MMA_TF32_SSINS_10tfloat32_tESN_fLi64ELi32ELNS4_4UMMA5MajorE0ELSP_0ELNSO_7ScaleInE0ELSQ_0EEEEEENS4_6LayoutINS5_IJSB_SB_SB_EEENS5_IJNSA_ILi0EEESV_SV_EEEEENS5_IJNS4_10UnderscoreESY_SY_EEEEENS4_23SM90_TMA_LOAD_MULTICASTENS4_14ComposedLayoutINS4_7SwizzleILi2ELi4ELi3EEENS4_18smem_ptr_flag_bitsILi32EEENST_INS5_IJNSA_ILi8EEESH_EEENS5_IJSH_SB_EEEEEEEvNS4_8identityENS4_13SM90_TMA_LOADES1B_vS1C_EENS_8epilogue10collective18CollectiveEpilogueINS1F_23Sm100TmaWarpSpecializedILi2ELi1ELi16ELb1ELb0EEEJSI_NS5_IJNST_ISF_SB_EENST_ISG_SB_EEEEEfSJ_fSJ_NS1F_6fusion15FusionCallbacksIS1J_NS1N_17LinearCombinationIffffLNS_15FloatRoundStyleE2EEESI_S1M_JEEENS4_5SM1004TMEM4LOAD26SM100_TMEM_LOAD_16dp128b8xES1D_NS12_INS13_ILi3ELi4ELi3EEES16_NST_INS5_IJS17_SG_EEENS5_IJSG_SB_EEEEEEENS4_17SM75_U32x4_LDSM_NENS4_14SM90_TMA_STOREES21_NS4_17SM90_U32x4_STSM_NENS4_39AutoVectorizingCopyWithAssumedAlignmentILi128EEEEEEvvEEEEvNT_6ParamsE,@"STO_CUDA_ENTRY STV_DEFAULT"
_ZN7cutlass13device_kernelINS_4gemm6kernel13GemmUniversalIN4cute5tupleIJiiiiEEENS1_10collective13CollectiveMmaINS1_35MainloopSm100TmaUmmaWarpSpecializedILi34ELi2ELi4ENS5_IJNS4_1CILi1EEENSA_ILi2EEESB_EEEEENS5_IJNSA_ILi64EEENSA_ILi32EEENSA_ILi16EEEEEEfNS5_IJlSB_lEEEfSJ_NS4_8TiledMMAINS4_8MMA_AtomIJNS4_17SM100_MMA_TF32_SSINS_10tfloat32_tESN_fLi64ELi32ELNS4_4UMMA5MajorE0ELSP_0ELNSO_7ScaleInE0ELSQ_0EEEEEENS4_6LayoutINS5_IJSB_SB_SB_EEENS5_IJNSA_ILi0EEESV_SV_EEEEENS5_IJNS4_10UnderscoreESY_SY_EEEEENS4_23SM90_TMA_LOAD_MULTICASTENS4_14ComposedLayoutINS4_7SwizzleILi2ELi4ELi3EEENS4_18smem_ptr_flag_bitsILi32EEENST_INS5_IJNSA_ILi8EEESH_EEENS5_IJSH_SB_EEEEEEEvNS4_8identityENS4_13SM90_TMA_LOADES1B_vS1C_EENS_8epilogue10collective18CollectiveEpilogueINS1F_23Sm100TmaWarpSpecializedILi2ELi1ELi16ELb1ELb0EEEJSI_NS5_IJNST_ISF_SB_EENST_ISG_SB_EEEEEfSJ_fSJ_NS1F_6fusion15FusionCallbacksIS1J_NS1N_17LinearCombinationIffffLNS_15FloatRoundStyleE2EEESI_S1M_JEEENS4_5SM1004TMEM4LOAD26SM100_TMEM_LOAD_16dp128b8xES1D_NS12_INS13_ILi3ELi4ELi3EEES16_NST_INS5_IJS17_SG_EEENS5_IJSG_SB_EEEEEEENS4_17SM75_U32x4_LDSM_NENS4_14SM90_TMA_STOREES21_NS4_17SM90_U32x4_STSM_NENS4_39AutoVectorizingCopyWithAssumedAlignmentILi128EEEEEEvvEEEEvNT_6ParamsE:
[----:B------:R-:W1:Y:S01]  /*0000*/  LDC R1, c[0x0][0x37c] ;  /* 0x0000df00ff017b82 */ /* 0x000e620000000800 */
[----:B------:R-:W2:Y:S01]  /*0010*/  S2R R60, SR_TID.X ;  /* 0x00000000003c7919 */ /* 0x000ea20000002100 */
[----:B------:R-:W3:Y:S01]  /*0020*/  LDCU.64 UR8, c[0x0][0x890] ;  /* 0x00011200ff0877ac */ /* 0x000ee20008000a00 */
[----:B------:R-:W-:Y:S02]  /*0030*/  PRMT R51, RZ, 0x7610, R51 ;  /* 0x00007610ff337816 */ /* 0x000fe40000000033 */
[----:B------:R-:W-:Y:S01]  /*0040*/  ELECT P3, URZ, PT ;  /* 0x0000000000ff782f */ /* 0x000fe20003860000 */
[----:B---3--:R-:W-:-:S04]  /*0050*/  UISETP.NE.U32.AND UP0, UPT, UR8, URZ, UPT ;  /* 0x000000ff0800728c */ /* 0x008fc8000bf05070 */
[----:B------:R-:W-:Y:S01]  /*0060*/  UISETP.NE.AND.EX UP0, UPT, UR9, URZ, UPT, UP0 ;  /* 0x000000ff0900728c */ /* 0x000fe2000bf05300 */
[----:B--2---:R-:W-:-:S05]  /*0070*/  SHF.R.U32.HI R52, RZ, 0x5, R60 ;  /* 0x00000005ff347819 */ /* 0x004fca000001163c */
[----:B------:R-:W2:Y:S02]  /*0080*/  SHFL.IDX PT, R0, R52, RZ, 0x1f ;  /* 0x00001fff34007589 */ /* 0x000ea400000e0000 */
[----:B--2---:R-:W-:Y:S01]  /*0090*/  R2UR UR22, R0 ;  /* 0x00000000001672ca */ /* 0x004fe200000e0000 */
[----:B-1----:R-:W-:-:S14]  /*00a0*/  BRA.U UP0, `(.L_x_0) ;  /* 0x0000000100307547 */ /* 0x002fdc000b800000 */
[----:B------:R-:W1:Y:S02]  /*00b0*/  LDCU.64 UR4, c[0x0][0x888] ;  /* 0x00011100ff0477ac */ /* 0x000e640008000a00 */
[----:B-1----:R-:W-:-:S04]  /*00c0*/  UISETP.NE.U32.AND UP0, UPT, UR4, URZ, UPT ;  /* 0x000000ff0400728c */ /* 0x002fc8000bf05070 */
[----:B------:R-:W-:-:S09]  /*00d0*/  UISETP.NE.AND.EX UP0, UPT, UR5, URZ, UPT, UP0 ;  /* 0x000000ff0500728c */ /* 0x000fd2000bf05300 */
[----:B------:R-:W-:Y:S05]  /*00e0*/  BRA.U !UP0, `(.L_x_1) ;  /* 0x0000000108147547 */ /* 0x000fea000b800000 */
[----:B------:R-:W1:Y:S01]  /*00f0*/  LDC.64 R2, c[0x0][0x888] ;  /* 0x00022200ff027b82 */ /* 0x000e620000000a00 */
[----:B------:R-:W1:Y:S02]  /*0100*/  LDCU.64 UR4, c[0x0][0x358] ;  /* 0x00006b00ff0477ac */ /* 0x000e640008000a00 */
[----:B-1----:R1:W5:Y:S01]  /*0110*/  LDG.E R25, desc[UR4][R2.64] ;  /* 0x0000000402197981 */ /* 0x002362000c1e1900 */
[----:B------:R-:W-:Y:S01]  /*0120*/  HFMA2 R51, -RZ, RZ, 0, 5.9604644775390625e-08 ;  /* 0x00000001ff337431 */ /* 0x000fe200000001ff */
[----:B------:R-:W-:Y:S05]  /*0130*/  BRA `(.L_x_0) ;  /* 0x00000000000c7947 */ /* 0x000fea0003800000 */
.L_x_1:
[----:B------:R-:W1:Y:S01]  /*0140*/  LDCU UR4, c[0x0][0x880] ;  /* 0x00011000ff0477ac */ /* 0x000e620008000800 */
[----:B------:R-:W-:Y:S01]  /*0150*/  HFMA2 R51, -RZ, RZ, 0, 5.9604644775390625e-08 ;  /* 0x00000001ff337431 */ /* 0x000fe200000001ff */
[----:B-1----:R-:W-:-:S07]  /*0160*/  MOV R25, UR4 ;  /* 0x0000000400197c02 */ /* 0x002fce0008000f00 */
.L_x_0:
[----:B------:R-:W2:Y:S02]  /*0170*/  LDCU.64 UR4, c[0x0][0x8b0] ;  /* 0x00011600ff0477ac */ /* 0x000ea40008000a00 */
[----:B--2---:R-:W-:-:S04]  /*0180*/  UISETP.NE.U32.AND UP0, UPT, UR4, URZ, UPT ;  /* 0x000000ff0400728c */ /* 0x004fc8000bf05070 */
[----:B------:R-:W-:-:S09]  /*0190*/  UISETP.NE.AND.EX UP0, UPT, UR5, URZ, UPT, UP0 ;  /* 0x000000ff0500728c */ /* 0x000fd2000bf05300 */
[----:B------:R-:W-:Y:S05]  /*01a0*/  BRA.U UP0, `(.L_x_2) ;  /* 0x0000000100287547 */ /* 0x000fea000b800000 */
[----:B------:R-:W2:Y:S02]  /*01b0*/  LDCU.64 UR4, c[0x0][0x8a8] ;  /* 0x00011500ff0477ac */ /* 0x000ea40008000a00 */
[----:B--2---:R-:W-:-:S04]  /*01c0*/  UISETP.NE.U32.AND UP0, UPT, UR4, URZ, UPT ;  /* 0x000000ff0400728c */ /* 0x004fc8000bf05070 */
[----:B------:R-:W-:-:S09]  /*01d0*/  UISETP.NE.AND.EX UP0, UPT, UR5, URZ, UPT, UP0 ;  /* 0x000000ff0500728c */ /* 0x000fd2000bf05300 */
[----:B------:R-:W-:Y:S05]  /*01e0*/  BRA.U !UP0, `(.L_x_3) ;  /* 0x0000000108107547 */ /* 0x000fea000b800000 */
[----:B-1----:R-:W1:Y:S01]  /*01f0*/  LDC.64 R2, c[0x0][0x8a8] ;  /* 0x00022a00ff027b82 */ /* 0x002e620000000a00 */
[----:B------:R-:W1:Y:S02]  /*0200*/  LDCU.64 UR4, c[0x0][0x358] ;  /* 0x00006b00ff0477ac */ /* 0x000e640008000a00 */
[----:B-1----:R2:W5:Y:S01]  /*0210*/  LDG.E R24, desc[UR4][R2.64] ;  /* 0x0000000402187981 */ /* 0x002562000c1e1900 */
[----:B------:R-:W-:Y:S05]  /*0220*/  BRA `(.L_x_2) ;  /* 0x0000000000087947 */ /* 0x000fea0003800000 */
.L_x_3:
[----:B------:R-:W2:Y:S02]  /*0230*/  LDCU UR4, c[0x0][0x8a0] ;  /* 0x00011400ff0477ac */ /* 0x000ea40008000800 */
[----:B--2---:R-:W-:Y:S02]  /*0240*/  MOV R24, UR4 ;  /* 0x0000000400187c02 */ /* 0x004fe40008000f00 */
.L_x_2:
[----:B------:R-:W-:Y:S01]  /*0250*/  IMAD.U32 R0, RZ, RZ, UR22 ;  /* 0x00000016ff007e24 */ /* 0x000fe2000f8e00ff */
[----:B------:R-:W-:Y:S04]  /*0260*/  BSSY.RECONVERGENT B0, `(.L_x_4) ;  /* 0x000000c000007945 */ /* 0x000fe80003800200 */
[C---:B------:R-:W-:Y:S02]  /*0270*/  ISETP.NE.OR P1, PT, R0.reuse, 0x1, !P3 ;  /* 0x000000010000780c */ /* 0x040fe40005f25670 */
[----:B------:R-:W-:-:S11]  /*0280*/  ISETP.NE.OR P0, PT, R0, 0x3, !P3 ;  /* 0x000000030000780c */ /* 0x000fd60005f05670 */
[----:B------:R-:W-:Y:S05]  /*0290*/  @P1 BRA `(.L_x_5) ;  /* 0x0000000000201947 */ /* 0x000fea0003800000 */
[----:B------:R-:W3:Y:S02]  /*02a0*/  LDCU.64 UR4, c[0x0][0x348] ;  /* 0x00006900ff0477ac */ /* 0x000ee40008000a00 */
[----:B---3--:R-:W-:Y:S02]  /*02b0*/  UIADD3 UR6, UP1, UPT, UR4, 0x80, URZ ;  /* 0x0000008004067890 */ /* 0x008fe4000ff3e0ff */
[----:B------:R-:W-:Y:S02]  /*02c0*/  UIADD3 UR4, UP0, UPT, UR4, 0x180, URZ ;  /* 0x0000018004047890 */ /* 0x000fe4000ff1e0ff */
[----:B------:R-:W-:Y:S02]  /*02d0*/  UIADD3.X UR7, UPT, UPT, URZ, UR5, URZ, UP1, !UPT ;  /* 0x00000005ff077290 */ /* 0x000fe40008ffe4ff */
[----:B------:R-:W-:-:S07]  /*02e0*/  UIADD3.X UR5, UPT, UPT, URZ, UR5, URZ, UP0, !UPT ;  /* 0x00000005ff057290 */ /* 0x000fce00087fe4ff */
[----:B------:R3:W-:Y:S02]  /*02f0*/  UTMACCTL.PF [UR6] ;  /* 0x00000000060079b9 */ /* 0x0007e40008040000 */
[----:B------:R3:W-:Y:S02]  /*0300*/  UTMACCTL.PF [UR4] ;  /* 0x00000000040079b9 */ /* 0x0007e40008040000 */
[----:B---3--:R-:W-:Y:S01]  /*0310*/  NOP ;  /* 0x0000000000007918 */ /* 0x008fe20000000000 */
.L_x_5:
[----:B------:R-:W-:Y:S05]  /*0320*/  BSYNC.RECONVERGENT B0 ;  /* 0x0000000000007941 */ /* 0x000fea0003800200 */
.L_x_4:
[----:B------:R-:W-:Y:S04]  /*0330*/  BSSY.RECONVERGENT B0, `(.L_x_6) ;  /* 0x000000a000007945 */ /* 0x000fe80003800200 */
        /* <DEDUP_REMOVED lines=9> */
.L_x_7:
[----:B------:R-:W-:Y:S05]  /*03d0*/  BSYNC.RECONVERGENT B0 ;  /* 0x0000000000007941 */ /* 0x000fea0003800200 */
.L_x_6:
[----:B------:R-:W3:Y:S01]  /*03e0*/  LDCU.64 UR4, c[0x0][0x888] ;  /* 0x00011100ff0477ac */ /* 0x000ee20008000a00 */
[----:B------:R-:W-:Y:S02]  /*03f0*/  UISETP.EQ.U32.AND UP1, UPT, UR8, URZ, UPT ;  /* 0x000000ff0800728c */ /* 0x000fe4000bf22070 */
[----:B------:R-:W-:Y:S02]  /*0400*/  UPLOP3.LUT UP3, UPT, UPT, UPT, UPT, 0x80, 0x8 ;  /* 0x000000000008789c */ /* 0x000fe40003f6f070 */
[----:B---3--:R-:W-:-:S04]  /*0410*/  UISETP.NE.U32.AND UP0, UPT, UR4, URZ, UPT ;  /* 0x000000ff0400728c */ /* 0x008fc8000bf05070 */
[----:B------:R-:W-:-:S04]  /*0420*/  UISETP.NE.AND.EX UP0, UPT, UR5, URZ, UPT, UP0 ;  /* 0x000000ff0500728c */ /* 0x000fc8000bf05300 */
[----:B------:R-:W-:-:S04]  /*0430*/  UISETP.EQ.OR.EX UP2, UPT, UR9, URZ, !UP0, UP1 ;  /* 0x000000ff0900728c */ /* 0x000fc8000c742710 */
[----:B------:R-:W-:-:S05]  /*0440*/  UP2UR UR62, UPR, URZ, 0x4 ;  /* 0x00000004ff3e7883 */ /* 0x000fca0008000000 */
[----:B------:R-:W-:Y:S07]  /*0450*/  BRA.U !UP2, `(.L_x_8) ;  /* 0x000000010a207547 */ /* 0x000fee000b800000 */
[----:B------:R-:W-:Y:S01]  /*0460*/  UISETP.NE.U32.AND UP1, UPT, UR8, URZ, UPT ;  /* 0x000000ff0800728c */ /* 0x000fe2000bf25070 */
[----:B-----5:R-:W-:Y:S01]  /*0470*/  FSETP.NEU.AND P0, PT, R25, RZ, PT ;  /* 0x000000ff1900720b */ /* 0x020fe20003f0d000 */
[----:B------:R-:W-:Y:S02]  /*0480*/  USEL UR4, URZ, 0xffffffff, UP0 ;  /* 0xffffffffff047887 */ /* 0x000fe40008000000 */
[----:B------:R-:W-:-:S10]  /*0490*/  UISETP.NE.AND.EX UP1, UPT, UR9, URZ, UPT, UP1 ;  /* 0x000000ff0900728c */ /* 0x000fd4000bf25310 */
[----:B------:R-:W-:Y:S01]  /*04a0*/  VOTEU.ANY UP0, P0 ;  /* 0x0000000000ff7886 */ /* 0x000fe20000000100 */
[----:B------:R-:W-:-:S04]  /*04b0*/  @!UP1 USEL UR4, URZ, 0xffffffff, UP0 ;  /* 0xffffffffff049887 */ /* 0x000fc80008000000 */
[----:B------:R-:W-:-:S04]  /*04c0*/  ULOP3.LUT UR4, UR4, 0x1, URZ, 0xc0, !UPT ;  /* 0x0000000104047892 */ /* 0x000fc8000f8ec0ff */
[----:B------:R-:W-:-:S11]  /*04d0*/  UISETP.NE.U32.AND UP3, UPT, UR4, 0x1, UPT ;  /* 0x000000010400788c */ /* 0x000fd6000bf65070 */
.L_x_8:
[----:B-12---:R-:W1:Y:S01]  /*04e0*/  SHFL.IDX PT, R2, R52, RZ, 0x1f ;  /* 0x00001fff34027589 */ /* 0x006e6200000e0000 */
[----:B------:R-:W-:-:S04]  /*04f0*/  UISETP.NE.AND UP0, UPT, UR22, 0x2, UPT ;  /* 0x000000021600788c */ /* 0x000fc8000bf05270 */
[----:B------:R-:W-:Y:S01]  /*0500*/  USEL UR34, URZ, 0x1, UP0 ;  /* 0x00000001ff227887 */ /* 0x000fe20008000000 */
[----:B-1----:R-:W-:-:S13]  /*0510*/  ISETP.NE.AND P0, PT, R2, RZ, PT ;  /* 0x000000ff0200720c */ /* 0x002fda0003f05270 */
[----:B------:R-:W-:Y:S05]  /*0520*/  @P0 BRA `(.L_x_9) ;  /* 0x0000000400540947 */ /* 0x000fea0003800000 */
[----:B------:R-:W-:Y:S01]  /*0530*/  ELECT P0, URZ, PT ;  /* 0x0000000000ff782f */ /* 0x000fe20003800000 */
[----:B------:R-:W-:-:S12]  /*0540*/  BSSY.RECONVERGENT B0, `(.L_x_9) ;  /* 0x0000053000007945 */ /* 0x000fd80003800200 */
[----:B------:R-:W-:Y:S05]  /*0550*/  @!P0 BRA `(.L_x_10) ;  /* 0x0000000400448947 */ /* 0x000fea0003800000 */
[----:B------:R-:W1:Y:S01]  /*0560*/  S2UR UR4, SR_CgaCtaId ;  /* 0x00000000000479c3 */ /* 0x000e620000008800 */
[----:B------:R-:W-:Y:S01]  /*0570*/  UMOV UR5, 0x400 ;  /* 0x0000040000057882 */ /* 0x000fe20000000000 */
[----:B------:R-:W-:Y:S01]  /*0580*/  UMOV UR8, 0x1 ;  /* 0x0000000100087882 */ /* 0x000fe20000000000 */
[----:B------:R-:W-:Y:S01]  /*0590*/  UMOV UR6, 0x2 ;  /* 0x0000000200067882 */ /* 0x000fe20000000000 */
[----:B------:R-:W-:-:S04]  /*05a0*/  UIADD3 UR8, UPT, UPT, -UR8, 0x100000, URZ ;  /* 0x0010000008087890 */ /* 0x000fc8000fffe1ff */
[----:B------:R-:W-:Y:S02]  /*05b0*/  USHF.L.U32 UR9, UR8, 0xb, URZ ;  /* 0x0000000b08097899 */ /* 0x000fe400080006ff */
[----:B------:R-:W-:Y:S02]  /*05c0*/  USHF.L.U32 UR8, UR8, 0x1, URZ ;  /* 0x0000000108087899 */ /* 0x000fe400080006ff */
[----:B------:R-:W-:-:S04]  /*05d0*/  UIADD3 UR6, UPT, UPT, -UR6, 0x100000, URZ ;  /* 0x0010000006067890 */ /* 0x000fc8000fffe1ff */
[----:B------:R-:W-:Y:S02]  /*05e0*/  USHF.L.U32 UR7, UR6, 0xb, URZ ;  /* 0x0000000b06077899 */ /* 0x000fe400080006ff */
[----:B------:R-:W-:Y:S02]  /*05f0*/  USHF.L.U32 UR6, UR6, 0x1, URZ ;  /* 0x0000000106067899 */ /* 0x000fe400080006ff */
[----:B-1----:R-:W-:Y:S01]  /*0600*/  ULEA UR4, UR4, UR5, 0x18 ;  /* 0x0000000504047291 */ /* 0x002fe2000f8ec0ff */
[----:B------:R-:W1:Y:S11]  /*0610*/  FENCE.VIEW.ASYNC.S ;  /* 0x00000000000073c6 */ /* 0x000e760000000000 */
[----:B-1----:R1:W2:Y:S01]  /*0620*/  SYNCS.EXCH.64 URZ, [UR4], UR8 ;  /* 0x0000000804ff75b2 */ /* 0x0022a20008000100 */
[----:B------:R1:W3:Y:S01]  /*0630*/  SYNCS.EXCH.64 URZ, [UR4+0x110], UR6 ;  /* 0x0001100604ff75b2 */ /* 0x0002e20008000100 */
[----:B------:R1:W4:Y:S01]  /*0640*/  SYNCS.EXCH.64 URZ, [UR4+0x8], UR8 ;  /* 0x0000080804ff75b2 */ /* 0x0003220008000100 */
[----:B------:R1:W1:Y:S01]  /*0650*/  SYNCS.EXCH.64 URZ, [UR4+0x118], UR6 ;  /* 0x0001180604ff75b2 */ /* 0x0002620008000100 */
        /* <DEDUP_REMOVED lines=64> */
[----:B--234-:R-:W-:Y:S01]  /*0a60*/  NOP ;  /* 0x0000000000007918 */ /* 0x01cfe20000000000 */
.L_x_10:
[----:B-1----:R-:W-:Y:S05]  /*0a70*/  BSYNC.RECONVERGENT B0 ;  /* 0x0000000000007941 */ /* 0x002fea0003800200 */
.L_x_9:
[----:B------:R-:W1:Y:S01]  /*0a80*/  SHFL.IDX PT, R2, R52, RZ, 0x1f ;  /* 0x00001fff34027589 */ /* 0x000e6200000e0000 */
[----:B------:R-:W-:Y:S01]  /*0a90*/  NOP ;  /* 0x0000000000007918 */ /* 0x000fe20000000000 */
[----:B-1----:R-:W-:-:S13]  /*0aa0*/  ISETP.NE.AND P0, PT, R2, 0x1, PT ;  /* 0x000000010200780c */ /* 0x002fda0003f05270 */
[----:B------:R-:W-:Y:S05]  /*0ab0*/  @P0 BRA `(.L_x_11) ;  /* 0x0000000000480947 */ /* 0x000fea0003800000 */
        /* <DEDUP_REMOVED lines=9> */
[----:B------:R-:W-:Y:S01]  /*0b50*/  USHF.L.U32 UR6, UR6, 0x1, URZ ;  /* 0x0000000106067899 */ /* 0x000fe200080006ff */
[----:B------:R-:W-:Y:S01]  /*0b60*/  ELECT P0, URZ, PT ;  /* 0x0000000000ff782f */ /* 0x000fe20003800000 */
[----:B-1----:R-:W-:Y:S01]  /*0b70*/  ULEA UR4, UR4, UR5, 0x18 ;  /* 0x0000000504047291 */ /* 0x002fe2000f8ec0ff */
[----:B------:R-:W1:Y:S11]  /*0b80*/  FENCE.VIEW.ASYNC.S ;  /* 0x00000000000073c6 */ /* 0x000e760000000000 */
[----:B-1----:R1:W2:Y:S01]  /*0b90*/  SYNCS.EXCH.64 URZ, [UR4+0x220], UR8 ;  /* 0x0002200804ff75b2 */ /* 0x0022a20008000100 */
[----:B------:R1:W3:Y:S01]  /*0ba0*/  SYNCS.EXCH.64 URZ, [UR4+0x230], UR6 ;  /* 0x0002300604ff75b2 */ /* 0x0002e20008000100 */
[----:B------:R1:W4:Y:S01]  /*0bb0*/  SYNCS.EXCH.64 URZ, [UR4+0x228], UR8 ;  /* 0x0002280804ff75b2 */ /* 0x0003220008000100 */
[----:B------:R1:W1:Y:S01]  /*0bc0*/  SYNCS.EXCH.64 URZ, [UR4+0x238], UR6 ;  /* 0x0002380604ff75b2 */ /* 0x0002620008000100 */
[----:B------:R-:W-:Y:S01]  /*0bd0*/  NOP ;  /* 0x0000000000007918 */ /* 0x000fe20000000000 */
.L_x_11:
[----:B------:R-:W2:Y:S01]  /*0be0*/  SHFL.IDX PT, R2, R52, RZ, 0x1f ;  /* 0x00001fff34027589 */ /* 0x000ea200000e0000 */
[----:B------:R-:W-:Y:S01]  /*0bf0*/  NOP ;  /* 0x0000000000007918 */ /* 0x000fe20000000000 */
[----:B--2---:R-:W-:-:S13]  /*0c00*/  ISETP.NE.AND P0, PT, R2, 0x3, PT ;  /* 0x000000030200780c */ /* 0x004fda0003f05270 */
[----:B------:R-:W-:Y:S05]  /*0c10*/  @P0 BRA `(.L_x_12) ;  /* 0x0000000000300947 */ /* 0x000fea0003800000 */
[----:B-1----:R-:W1:Y:S01]  /*0c20*/  S2UR UR6, SR_CgaCtaId ;  /* 0x00000000000679c3 */ /* 0x002e620000008800 */
[----:B------:R-:W-:Y:S01]  /*0c30*/  UMOV UR4, 0x400 ;  /* 0x0000040000047882 */ /* 0x000fe20000000000 */
[----:B------:R-:W-:Y:S01]  /*0c40*/  UMOV UR5, 0x20 ;  /* 0x0000002000057882 */ /* 0x000fe20000000000 */
[----:B------:R-:W-:Y:S01]  /*0c50*/  ELECT P0, URZ, PT ;  /* 0x0000000000ff782f */ /* 0x000fe20003800000 */
[----:B-1----:R-:W-:Y:S02]  /*0c60*/  ULEA UR6, UR6, UR4, 0x18 ;  /* 0x0000000406067291 */ /* 0x002fe4000f8ec0ff */
[----:B------:R-:W-:-:S04]  /*0c70*/  UIADD3 UR4, UPT, UPT, -UR5, 0x100000, URZ ;  /* 0x0010000005047890 */ /* 0x000fc8000fffe1ff */
[----:B------:R-:W-:Y:S02]  /*0c80*/  USHF.L.U32 UR5, UR4, 0xb, URZ ;  /* 0x0000000b04057899 */ /* 0x000fe400080006ff */
[----:B------:R-:W-:Y:S01]  /*0c90*/  USHF.L.U32 UR4, UR4, 0x1, URZ ;  /* 0x0000000104047899 */ /* 0x000fe200080006ff */
[----:B------:R-:W1:Y:S11]  /*0ca0*/  FENCE.VIEW.ASYNC.S ;  /* 0x00000000000073c6 */ /* 0x000e760000000000 */
[----:B-1----:R2:W1:Y:S01]  /*0cb0*/  SYNCS.EXCH.64 URZ, [UR6+0x240], UR4 ;  /* 0x0002400406ff75b2 */ /* 0x0024620008000100 */
[----:B------:R2:W1:Y:S02]  /*0cc0*/  SYNCS.EXCH.64 URZ, [UR6+0x248], UR4 ;  /* 0x0002480406ff75b2 */ /* 0x0004640008000100 */
[----:B--2---:R-:W-:Y:S01]  /*0cd0*/  NOP ;  /* 0x0000000000007918 */ /* 0x004fe20000000000 */
.L_x_12:
[----:B------:R-:W2:Y:S01]  /*0ce0*/  SHFL.IDX PT, R2, R52, RZ, 0x1f ;  /* 0x00001fff34027589 */ /* 0x000ea200000e0000 */
[----:B------:R-:W-:Y:S01]  /*0cf0*/  NOP ;  /* 0x0000000000007918 */ /* 0x000fe20000000000 */
[----:B--2---:R-:W-:-:S13]  /*0d00*/  ISETP.NE.AND P0, PT, R2, 0x4, PT ;  /* 0x000000040200780c */ /* 0x004fda0003f05270 */
[----:B------:R-:W-:Y:S05]  /*0d10*/  @P0 BRA `(.L_x_13) ;  /* 0x00000000004c0947 */ /* 0x000fea0003800000 */
[----:B-1----:R-:W1:Y:S01]  /*0d20*/  S2UR UR6, SR_CgaCtaId ;  /* 0x00000000000679c3 */ /* 0x002e620000008800 */
[----:B------:R-:W-:Y:S01]  /*0d30*/  UMOV UR4, 0x1e0 ;  /* 0x000001e000047882 */ /* 0x000fe20000000000 */
[----:B------:R-:W-:Y:S01]  /*0d40*/  UMOV UR5, 0x400 ;  /* 0x0000040000057882 */ /* 0x000fe20000000000 */
[----:B------:R-:W-:Y:S01]  /*0d50*/  USEL UR4, UR4, 0x1a0, UP3 ;  /* 0x000001a004047887 */ /* 0x000fe20009800000 */
[----:B------:R-:W-:Y:S01]  /*0d60*/  UMOV UR8, 0x1 ;  /* 0x0000000100087882 */ /* 0x000fe20000000000 */
[----:B------:R-:W-:Y:S01]  /*0d70*/  ELECT P0, URZ, PT ;  /* 0x0000000000ff782f */ /* 0x000fe20003800000 */
[----:B------:R-:W-:-:S04]  /*0d80*/  UIADD3 UR8, UPT, UPT, -UR8, 0x100000, URZ ;  /* 0x0010000008087890 */ /* 0x000fc8000fffe1ff */
[----:B------:R-:W-:Y:S02]  /*0d90*/  USHF.L.U32 UR9, UR8, 0xb, URZ ;  /* 0x0000000b08097899 */ /* 0x000fe400080006ff */
[----:B------:R-:W-:Y:S02]  /*0da0*/  USHF.L.U32 UR8, UR8, 0x1, URZ ;  /* 0x0000000108087899 */ /* 0x000fe400080006ff */
[----:B-1----:R-:W-:Y:S02]  /*0db0*/  ULEA UR6, UR6, UR5, 0x18 ;  /* 0x0000000506067291 */ /* 0x002fe4000f8ec0ff */
[----:B------:R-:W-:-:S04]  /*0dc0*/  UIADD3 UR4, UPT, UPT, -UR4, 0x100000, URZ ;  /* 0x0010000004047890 */ /* 0x000fc8000fffe1ff */
[----:B------:R-:W-:Y:S02]  /*0dd0*/  USHF.L.U32 UR5, UR4, 0xb, URZ ;  /* 0x0000000b04057899 */ /* 0x000fe400080006ff */
[----:B------:R-:W-:Y:S01]  /*0de0*/  USHF.L.U32 UR4, UR4, 0x1, URZ ;  /* 0x0000000104047899 */ /* 0x000fe200080006ff */
[----:B------:R-:W1:Y:S03]  /*0df0*/  FENCE.VIEW.ASYNC.S ;  /* 0x00000000000073c6 */ /* 0x000e660000000000 */
[----:B-1----:R2:W1:Y:S08]  /*0e00*/  SYNCS.EXCH.64 URZ, [UR6+0x250], UR8 ;  /* 0x0002500806ff75b2 */ /* 0x0024700008000100 */
[----:B------:R2:W1:Y:S01]  /*0e10*/  SYNCS.EXCH.64 URZ, [UR6+0x260], UR4 ;  /* 0x0002600406ff75b2 */ /* 0x0004620008000100 */
[----:B------:R2:W1:Y:S01]  /*0e20*/  SYNCS.EXCH.64 URZ, [UR6+0x258], UR8 ;  /* 0x0002580806ff75b2 */ /* 0x0004620008000100 */
[----:B------:R2:W1:Y:S02]  /*0e30*/  SYNCS.EXCH.64 URZ, [UR6+0x268], UR4 ;  /* 0x0002680406ff75b2 */ /* 0x0004640008000100 */
[----:B--2---:R-:W-:Y:S01]  /*0e40*/  NOP ;  /* 0x0000000000007918 */ /* 0x004fe20000000000 */
.L_x_13:
[----:B------:R-:W2:Y:S01]  /*0e50*/  SHFL.IDX PT, R2, R52, RZ, 0x1f ;  /* 0x00001fff34027589 */ /* 0x000ea200000e0000 */
[----:B------:R-:W-:Y:S01]  /*0e60*/  NOP ;  /* 0x0000000000007918 */ /* 0x000fe20000000000 */
[----:B--2---:R-:W-:-:S13]  /*0e70*/  ISETP.NE.AND P0, PT, R2, 0x5, PT ;  /* 0x000000050200780c */ /* 0x004fda0003f05270 */
[----:B------:R-:W-:Y:S05]  /*0e80*/  @P0 BRA `(.L_x_14) ;  /* 0x0000000000580947 */ /* 0x000fea0003800000 */
[----:B-1----:R-:W1:Y:S01]  /*0e90*/  S2UR UR4, SR_CgaCtaId ;  /* 0x00000000000479c3 */ /* 0x002e620000008800 */
        /* <DEDUP_REMOVED lines=12> */
[----:B-1----:R2:W1:Y:S01]  /*0f60*/  SYNCS.EXCH.64 URZ, [UR4+0x270], UR8 ;  /* 0x0002700804ff75b2 */ /* 0x0024620008000100 */
[----:B------:R2:W1:Y:S01]  /*0f70*/  SYNCS.EXCH.64 URZ, [UR4+0x290], UR6 ;  /* 0x0002900604ff75b2 */ /* 0x0004620008000100 */
[----:B------:R2:W1:Y:S01]  /*0f80*/  SYNCS.EXCH.64 URZ, [UR4+0x278], UR8 ;  /* 0x0002780804ff75b2 */ /* 0x0004620008000100 */
[----:B------:R2:W1:Y:S01]  /*0f90*/  SYNCS.EXCH.64 URZ, [UR4+0x298], UR6 ;  /* 0x0002980604ff75b2 */ /* 0x0004620008000100 */
[----:B------:R2:W1:Y:S01]  /*0fa0*/  SYNCS.EXCH.64 URZ, [UR4+0x280], UR8 ;  /* 0x0002800804ff75b2 */ /* 0x0004620008000100 */
[----:B------:R2:W1:Y:S01]  /*0fb0*/  SYNCS.EXCH.64 URZ, [UR4+0x2a0], UR6 ;  /* 0x0002a00604ff75b2 */ /* 0x0004620008000100 */
[----:B------:R2:W1:Y:S01]  /*0fc0*/  SYNCS.EXCH.64 URZ, [UR4+0x288], UR8 ;  /* 0x0002880804ff75b2 */ /* 0x0004620008000100 */
[----:B------:R2:W1:Y:S02]  /*0fd0*/  SYNCS.EXCH.64 URZ, [UR4+0x2a8], UR6 ;  /* 0x0002a80604ff75b2 */ /* 0x0004640008000100 */
[----:B--2---:R-:W-:Y:S01]  /*0fe0*/  NOP ;  /* 0x0000000000007918 */ /* 0x004fe20000000000 */
.L_x_14:
[----:B------:R-:W2:Y:S01]  /*0ff0*/  SHFL.IDX PT, R2, R52, RZ, 0x1f ;  /* 0x00001fff34027589 */ /* 0x000ea200000e0000 */
[----:B------:R-:W1:Y:S01]  /*1000*/  S2UR UR63, SR_CgaCtaId ;  /* 0x00000000003f79c3 */ /* 0x000e620000008800 */
[----:B------:R-:W-:Y:S01]  /*1010*/  NOP ;  /* 0x0000000000007918 */ /* 0x000fe20000000000 */
[----:B--2---:R-:W-:-:S13]  /*1020*/  ISETP.NE.AND P0, PT, R2, 0x3, PT ;  /* 0x000000030200780c */ /* 0x004fda0003f05270 */
[----:B-1----:R-:W-:Y:S05]  /*1030*/  @P0 BRA `(.L_x_15) ;  /* 0x0000000000340947 */ /* 0x002fea0003800000 */
[----:B------:R-:W-:Y:S01]  /*1040*/  UMOV UR4, 0x400 ;  /* 0x0000040000047882 */ /* 0x000fe20000000000 */
[----:B------:R-:W-:Y:S01]  /*1050*/  UMOV UR6, 0x20 ;  /* 0x0000002000067882 */ /* 0x000fe20000000000 */
[----:B------:R-:W-:Y:S02]  /*1060*/  ULEA UR4, UR63, UR4, 0x18 ;  /* 0x000000043f047291 */ /* 0x000fe4000f8ec0ff */
[----:B------:R-:W-:-:S04]  /*1070*/  UIADD3 UR6, UPT, UPT, -UR6, 0x100000, URZ ;  /* 0x0010000006067890 */ /* 0x000fc8000fffe1ff */
[----:B------:R-:W-:Y:S02]  /*1080*/  USHF.L.U32 UR7, UR6, 0xb, URZ ;  /* 0x0000000b06077899 */ /* 0x000fe400080006ff */
[----:B------:R-:W-:Y:S01]  /*1090*/  USHF.L.U32 UR6, UR6, 0x1, URZ ;  /* 0x0000000106067899 */ /* 0x000fe200080006ff */
[----:B------:R-:W-:Y:S01]  /*10a0*/  ELECT P0, URZ, PT ;  /* 0x0000000000ff782f */ /* 0x000fe20003800000 */
[----:B------:R-:W1:Y:S10]  /*10b0*/  FENCE.VIEW.ASYNC.S ;  /* 0x00000000000073c6 */ /* 0x000e740000000000 */
[----:B-1----:R1:W2:Y:S01]  /*10c0*/  SYNCS.EXCH.64 URZ, [UR4+0x2b0], UR6 ;  /* 0x0002b00604ff75b2 */ /* 0x0022a20008000100 */
[----:B------:R1:W1:Y:S01]  /*10d0*/  SYNCS.EXCH.64 URZ, [UR4+0x2c0], UR6 ;  /* 0x0002c00604ff75b2 */ /* 0x0002620008000100 */
[----:B------:R1:W1:Y:S01]  /*10e0*/  SYNCS.EXCH.64 URZ, [UR4+0x2b8], UR6 ;  /* 0x0002b80604ff75b2 */ /* 0x0002620008000100 */
[----:B------:R1:W1:Y:S01]  /*10f0*/  SYNCS.EXCH.64 URZ, [UR4+0x2c8], UR6 ;  /* 0x0002c80604ff75b2 */ /* 0x0002620008000100 */
[----:B------:R-:W-:Y:S01]  /*1100*/  NOP ;  /* 0x0000000000007918 */ /* 0x000fe20000000000 */
.L_x_15:
[----:B-1----:R-:W1:Y:S01]  /*1110*/  LDCU UR4, c[0x0][0x36c] ;  /* 0x00006d80ff0477ac */ /* 0x002e620008000800 */
[----:B------:R-:W-:Y:S01]  /*1120*/  ISETP.NE.OR P3, PT, R0, 0x2, !P3 ;  /* 0x000000020000780c */ /* 0x000fe20005f65670 */
[----:B------:R-:W-:Y:S01]  /*1130*/  NOP ;  /* 0x0000000000007918 */ /* 0x000fe20000000000 */
[----:B------:R-:W-:Y:S01]  /*1140*/  LOP3.LUT R0, R60, 0x1f, RZ, 0xc0, !PT ;  /* 0x0000001f3c007812 */ /* 0x000fe200078ec0ff */
[----:B------:R-:W-:Y:S02]  /*1150*/  UISETP.NE.AND UP4, UPT, UR22, URZ, UPT ;  /* 0x000000ff1600728c */ /* 0x000fe4000bf85270 */
[----:B-1----:R-:W-:-:S09]  /*1160*/  UISETP.EQ.U32.AND UP5, UPT, UR4, 0x1, UPT ;  /* 0x000000010400788c */ /* 0x002fd2000bfa2070 */
[----:B------:R-:W-:Y:S05]  /*1170*/  BRA.U !UP5, `(.L_x_16) ;  /* 0x000000010d087547 */ /* 0x000fea000b800000 */
[----:B--234-:R-:W-:Y:S01]  /*1180*/  UCGABAR_ARV ;  /* 0x00000000000079c7 */ /* 0x01cfe20008000000 */
[----:B------:R-:W-:Y:S05]  /*1190*/  BRA `(.L_x_17) ;  /* 0x0000000000047947 */ /* 0x000fea0003800000 */
.L_x_16:
[----:B--234-:R-:W-:Y:S01]  /*11a0*/  NOP ;  /* 0x0000000000007918 */ /* 0x01cfe20000000000 */
.L_x_17:
[----:B------:R-:W1:Y:S01]  /*11b0*/  S2UR UR7, SR_CTAID.X ;  /* 0x00000000000779c3 */ /* 0x000e620000002500 */
[----:B------:R-:W-:-:S05]  /*11c0*/  CS2R.32 R3, SR_CgaSize ;  /* 0x0000000000037805 */ /* 0x000fca0000008a00 */
[----:B------:R-:W-:-:S05]  /*11d0*/  IMAD R3, R3, -0xa0, RZ ;  /* 0xffffff6003037824 */ /* 0x000fca00078e02ff */
[----:B------:R-:W-:-:S14]  /*11e0*/  R2UR UR5, R3 ;  /* 0x00000000030572ca */ /* 0x000fdc00000e0000 */
[----:B------:R-:W2:Y:S01]  /*11f0*/  LDCU UR5, c[0x0][UR5+0x2b0] ;  /* 0x00005600050577ac */ /* 0x000ea20008000800 */
[----:B------:R-:W-:-:S05]  /*1200*/  CS2R.32 R3, SR_CgaSize ;  /* 0x0000000000037805 */ /* 0x000fca0000008a00 */
[----:B------:R-:W-:-:S05]  /*1210*/  IMAD R3, R3, -0xa0, RZ ;  /* 0xffffff6003037824 */ /* 0x000fca00078e02ff */
[----:B------:R-:W-:-:S14]  /*1220*/  R2UR UR4, R3 ;  /* 0x00000000030472ca */ /* 0x000fdc00000e0000 */
[----:B------:R-:W3:Y:S01]  /*1230*/  LDCU UR4, c[0x0][UR4+0x2b4] ;  /* 0x00005680040477ac */ /* 0x000ee20008000800 */
[----:B------:R-:W4:Y:S01]  /*1240*/  S2UR UR8, SR_CTAID.Y ;  /* 0x00000000000879c3 */ /* 0x000f220000002600 */
[----:B------:R-:W3:Y:S01]  /*1250*/  LDCU UR23, c[0x0][0xb24] ;  /* 0x00016480ff1777ac */ /* 0x000ee20008000800 */
[----:B------:R-:W-:-:S05]  /*1260*/  CS2R.32 R3, SR_CgaSize ;  /* 0x0000000000037805 */ /* 0x000fca0000008a00 */
[----:B------:R-:W-:-:S05]  /*1270*/  IMAD R3, R3, -0xa0, RZ ;  /* 0xffffff6003037824 */ /* 0x000fca00078e02ff */
[----:B------:R-:W-:-:S14]  /*1280*/  R2UR UR60, R3 ;  /* 0x00000000033c72ca */ /* 0x000fdc00000e0000 */
[----:B------:R-:W3:Y:S01]  /*1290*/  LDCU UR60, c[0x0][UR60+0x2a0] ;  /* 0x000054003c3c77ac */ /* 0x000ee20008000800 */
[----:B------:R-:W1:Y:S01]  /*12a0*/  S2UR UR36, SR_CTAID.Z ;  /* 0x00000000002479c3 */ /* 0x000e620000002700 */
[----:B------:R-:W-:-:S05]  /*12b0*/  CS2R.32 R3, SR_CgaSize ;  /* 0x0000000000037805 */ /* 0x000fca0000008a00 */
[----:B------:R-:W-:-:S05]  /*12c0*/  IMAD R3, R3, -0xa0, RZ ;  /* 0xffffff6003037824 */ /* 0x000fca00078e02ff */
[----:B------:R-:W-:-:S14]  /*12d0*/  R2UR UR57, R3 ;  /* 0x00000000033972ca */ /* 0x000fdc00000e0000 */
[----:B------:R-:W3:Y:S01]  /*12e0*/  LDCU UR57, c[0x0][UR57+0x2a4] ;  /* 0x00005480393977ac */ /* 0x000ee20008000800 */
[----:B------:R-:W3:Y:S01]  /*12f0*/  LDCU UR40, c[0x0][0xb24] ;  /* 0x00016480ff2877ac */ /* 0x000ee20008000800 */
[----:B-1----:R-:W-:Y:S01]  /*1300*/  I2FP.F32.U32 R3, UR7 ;  /* 0x0000000700037c45 */ /* 0x002fe20008201000 */
[----:B------:R-:W1:Y:S04]  /*1310*/  LDCU UR25, c[0x0][0xb30] ;  /* 0x00016600ff1977ac */ /* 0x000e680008000800 */
[----:B--2---:R-:W-:Y:S01]  /*1320*/  FMUL R3, R3, UR5 ;  /* 0x0000000503037c20 */ /* 0x004fe20008400000 */
[----:B------:R-:W-:Y:S01]  /*1330*/  USHF.L.U32 UR28, UR63, 0x9, URZ ;  /* 0x000000093f1c7899 */ /* 0x000fe200080006ff */
[----:B----4-:R-:W-:Y:S01]  /*1340*/  I2FP.F32.U32 R2, UR8 ;  /* 0x0000000800027c45 */ /* 0x010fe20008201000 */
[----:B---3--:R-:W-:-:S03]  /*1350*/  UISETP.GE.AND UP2, UPT, UR23, 0x1, UPT ;  /* 0x000000011700788c */ /* 0x008fc6000bf46270 */
[----:B------:R-:W2:Y:S01]  /*1360*/  F2I.U32.TRUNC.NTZ R3, R3 ;  /* 0x0000000300037305 */ /* 0x000ea2000020f000 */
[----:B------:R-:W-:Y:S01]  /*1370*/  UMOV UR47, UR7 ;  /* 0x00000007002f7c82 */ /* 0x000fe20008000000 */
[----:B------:R-:W-:Y:S01]  /*1380*/  FMUL R2, R2, UR4 ;  /* 0x0000000402027c20 */ /* 0x000fe20008400000 */
[----:B------:R-:W-:-:S05]  /*1390*/  UMOV UR46, UR8 ;  /* 0x00000008002e7c82 */ /* 0x000fca0008000000 */
[----:B------:R-:W3:Y:S01]  /*13a0*/  F2I.U32.TRUNC.NTZ R2, R2 ;  /* 0x0000000200027305 */ /* 0x000ee2000020f000 */
[----:B--2---:R-:W-:Y:S02]  /*13b0*/  R2UR UR4, R3 ;  /* 0x00000000030472ca */ /* 0x004fe400000e0000 */
[----:B---3--:R-:W-:Y:S02]  /*13c0*/  R2UR UR6, R2 ;  /* 0x00000000020672ca */ /* 0x008fe400000e0000 */
[----:B------:R-:W-:-:S09]  /*13d0*/  PRMT R2, RZ, 0x7610, R2 ;  /* 0x00007610ff027816 */ /* 0x000fd20000000002 */
[----:B------:R-:W-:-:S04]  /*13e0*/  UIADD3 UR5, UPT, UPT, -UR4, URZ, URZ ;  /* 0x000000ff04057290 */ /* 0x000fc8000fffe1ff */
[----:B------:R-:W-:Y:S02]  /*13f0*/  UIMAD UR60, UR60, UR5, UR7 ;  /* 0x000000053c3c72a4 */ /* 0x000fe4000f8e0207 */
[----:B------:R-:W-:-:S04]  /*1400*/  UIADD3 UR4, UPT, UPT, -UR6, URZ, URZ ;  /* 0x000000ff06047290 */ /* 0x000fc8000fffe1ff */
[----:B------:R-:W-:Y:S01]  /*1410*/  UIMAD UR57, UR57, UR4, UR8 ;  /* 0x00000004393972a4 */ /* 0x000fe2000f8e0208 */
[----:B-1----:R-:W-:Y:S11]  /*1420*/  BRA.U UP4, `(.L_x_18) ;  /* 0x0000000104247547 */ /* 0x002ff6000b800000 */
[----:B------:R-:W-:Y:S02]  /*1430*/  UISETP.NE.AND UP0, UPT, UR57, URZ, UPT ;  /* 0x000000ff3900728c */ /* 0x000fe4000bf05270 */
[----:B------:R-:W-:Y:S02]  /*1440*/  UISETP.NE.AND UP1, UPT, UR57, 0x1, UPT ;  /* 0x000000013900788c */ /* 0x000fe4000bf25270 */
[----:B------:R-:W-:Y:S02]  /*1450*/  UISETP.EQ.OR UP0, UPT, UR60, URZ, !UP0 ;  /* 0x000000ff3c00728c */ /* 0x000fe4000c702670 */
[----:B------:R-:W-:Y:S02]  /*1460*/  USEL UR4, URZ, 0x2, UP1 ;  /* 0x00000002ff047887 */ /* 0x000fe40008800000 */
[----:B------:R-:W-:Y:S02]  /*1470*/  USEL UR5, URZ, 0x1, !UP0 ;  /* 0x00000001ff057887 */ /* 0x000fe4000c000000 */
[----:B------:R-:W-:-:S04]  /*1480*/  UISETP.NE.AND UP0, UPT, UR60, URZ, UPT ;  /* 0x000000ff3c00728c */ /* 0x000fc8000bf05270 */
[----:B------:R-:W-:-:S04]  /*1490*/  USEL UR4, UR4, 0x2, UP0 ;  /* 0x0000000204047887 */ /* 0x000fc80008000000 */
[----:B------:R-:W-:-:S06]  /*14a0*/  UIADD3 UR4, UPT, UPT, UR5, UR4, URZ ;  /* 0x0000000405047290 */ /* 0x000fcc000fffe0ff */
[----:B------:R-:W-:Y:S02]  /*14b0*/  MOV R2, UR4 ;  /* 0x0000000400027c02 */ /* 0x000fe40008000f00 */
.L_x_18:
[----:B------:R-:W-:Y:S05]  /*14c0*/  BRA.U !UP2, `(.L_x_19) ;  /* 0x000000010ad47547 */ /* 0x000fea000b800000 */
[----:B------:R-:W1:Y:S01]  /*14d0*/  LDCU.128 UR12, c[0x0][0xb10] ;  /* 0x00016200ff0c77ac */ /* 0x000e620008000c00 */
[----:B------:R-:W2:Y:S01]  /*14e0*/  LDCU UR6, c[0x0][0x370] ;  /* 0x00006e00ff0677ac */ /* 0x000ea20008000800 */
[----:B------:R-:W3:Y:S01]  /*14f0*/  LDCU UR5, c[0x0][0x374] ;  /* 0x00006e80ff0577ac */ /* 0x000ee20008000800 */
[----:B------:R-:W4:Y:S01]  /*1500*/  LDCU UR24, c[0x0][0xb0c] ;  /* 0x00016180ff1877ac */ /* 0x000f220008000800 */
[----:B------:R-:W4:Y:S01]  /*1510*/  LDCU UR4, c[0x0][0xb20] ;  /* 0x00016400ff0477ac */ /* 0x000f220008000800 */
[----:B------:R-:W4:Y:S01]  /*1520*/  LDCU.64 UR8, c[0x0][0xb28] ;  /* 0x00016500ff0877ac */ /* 0x000f220008000a00 */
[----:B-1----:R-:W-:Y:S02]  /*1530*/  UISETP.NE.AND UP0, UPT, UR14, 0x1, UPT ;  /* 0x000000010e00788c */ /* 0x002fe4000bf05270 */
[----:B---3--:R-:W-:Y:S02]  /*1540*/  UIMAD.WIDE.U32 UR10, UR5, UR15, URZ ;  /* 0x0000000f050a72a5 */ /* 0x008fe4000f8e00ff */
[----:B--2---:R-:W-:-:S02]  /*1550*/  UIMAD.WIDE.U32 UR18, UR6, UR12, URZ ;  /* 0x0000000c061272a5 */ /* 0x004fc4000f8e00ff */
[----:B----4-:R-:W-:Y:S02]  /*1560*/  UISETP.NE.AND UP1, UPT, UR24, 0x1, UPT ;  /* 0x000000011800788c */ /* 0x010fe4000bf25270 */
[----:B------:R-:W-:Y:S01]  /*1570*/  UISETP.NE.AND UP2, UPT, UR23, 0x1, UPT ;  /* 0x000000011700788c */ /* 0x000fe2000bf45270 */
[----:B------:R-:W-:Y:S02]  /*1580*/  UMOV UR10, UR11 ;  /* 0x0000000b000a7c82 */ /* 0x000fe40008000000 */
[----:B------:R-:W-:Y:S01]  /*1590*/  UMOV UR18, UR19 ;  /* 0x0000001300127c82 */ /* 0x000fe20008000000 */
[----:B------:R-:W-:Y:S02]  /*15a0*/  @UP0 USHF.R.U32.HI UR5, URZ, UR4, UR10 ;  /* 0x00000004ff050299 */ /* 0x000fe4000801160a */
[----:B------:R-:W-:Y:S02]  /*15b0*/  UIMAD.WIDE.U32 UR20, UR46, UR15, URZ ;  /* 0x0000000f2e1472a5 */ /* 0x000fe4000f8e00ff */
[----:B------:R-:W-:-:S02]  /*15c0*/  UIMAD.WIDE.U32 UR10, UR5, UR8, URZ ;  /* 0x00000008050a72a5 */ /* 0x000fc4000f8e00ff */
[----:B------:R-:W-:Y:S02]  /*15d0*/  @UP1 USHF.R.U32.HI UR6, URZ, UR13, UR18 ;  /* 0x0000000dff061299 */ /* 0x000fe40008011612 */
[----:B------:R-:W-:Y:S02]  /*15e0*/  UIMAD.WIDE.U32 UR16, UR47, UR12, URZ ;  /* 0x0000000c2f1072a5 */ /* 0x000fe4000f8e00ff */
[----:B------:R-:W-:Y:S01]  /*15f0*/  UIMAD.WIDE.U32 UR18, UR6, UR8, URZ ;  /* 0x00000008061272a5 */ /* 0x000fe2000f8e00ff */
[----:B------:R-:W-:Y:S01]  /*1600*/  UMOV UR20, UR21 ;  /* 0x0000001500147c82 */ /* 0x000fe20008000000 */
[----:B------:R-:W-:Y:S01]  /*1610*/  UMOV UR10, UR11 ;  /* 0x0000000b000a7c82 */ /* 0x000fe20008000000 */
[----:B------:R-:W-:Y:S02]  /*1620*/  USHF.R.U32.HI UR20, URZ, UR4, UR20 ;  /* 0x00000004ff147299 */ /* 0x000fe40008011614 */
[----:B------:R-:W-:Y:S02]  /*1630*/  @UP2 USHF.R.U32.HI UR5, URZ, UR9, UR10 ;  /* 0x00000009ff052299 */ /* 0x000fe4000801160a */
[----:B------:R-:W-:Y:S01]  /*1640*/  UMOV UR7, UR19 ;  /* 0x0000001300077c82 */ /* 0x000fe20008000000 */
[----:B------:R-:W-:Y:S01]  /*1650*/  UMOV UR16, UR17 ;  /* 0x0000001100107c82 */ /* 0x000fe20008000000 */
[----:B------:R-:W-:-:S02]  /*1660*/  @UP2 USHF.R.U32.HI UR6, URZ, UR9, UR7 ;  /* 0x00000009ff062299 */ /* 0x000fc40008011607 */
[----:B------:R-:W-:Y:S02]  /*1670*/  USHF.R.U32.HI UR13, URZ, UR13, UR16 ;  /* 0x0000000dff0d7299 */ /* 0x000fe40008011610 */
[----:B------:R-:W-:Y:S02]  /*1680*/  USEL UR4, UR46, UR20, !UP0 ;  /* 0x000000142e047287 */ /* 0x000fe4000c000000 */
[----:B------:R-:W-:Y:S02]  /*1690*/  UIMAD UR7, UR5, UR23, URZ ;  /* 0x00000017050772a4 */ /* 0x000fe4000f8e02ff */
[----:B------:R-:W-:Y:S02]  /*16a0*/  USEL UR5, UR47, UR13, !UP1 ;  /* 0x0000000d2f057287 */ /* 0x000fe4000c800000 */
[----:B------:R-:W-:Y:S02]  /*16b0*/  UIMAD UR12, UR6, UR23, URZ ;  /* 0x00000017060c72a4 */ /* 0x000fe4000f8e02ff */
[----:B------:R-:W-:-:S02]  /*16c0*/  UISETP.GE.AND UP0, UPT, UR4, UR7, UPT ;  /* 0x000000070400728c */ /* 0x000fc4000bf06270 */
[----:B------:R-:W-:Y:S02]  /*16d0*/  UIMAD.WIDE.U32 UR10, UR4, UR8, URZ ;  /* 0x00000008040a72a5 */ /* 0x000fe4000f8e00ff */
[----:B------:R-:W-:Y:S02]  /*16e0*/  UISETP.GE.OR UP0, UPT, UR5, UR12, UP0 ;  /* 0x0000000c0500728c */ /* 0x000fe40008706670 */
[----:B------:R-:W-:Y:S02]  /*16f0*/  UIMAD.WIDE.U32 UR12, UR5, UR8, URZ ;  /* 0x00000008050c72a5 */ /* 0x000fe4000f8e00ff */
[----:B------:R-:W-:Y:S01]  /*1700*/  UIADD3 UR10, UPT, UPT, -UR4, URZ, URZ ;  /* 0x000000ff040a7290 */ /* 0x000fe2000fffe1ff */
[----:B------:R-:W-:Y:S01]  /*1710*/  UMOV UR8, UR11 ;  /* 0x0000000b00087c82 */ /* 0x000fe20008000000 */
[----:B------:R-:W-:Y:S02]  /*1720*/  UIADD3 UR11, UPT, UPT, -UR5, URZ, URZ ;  /* 0x000000ff050b7290 */ /* 0x000fe4000fffe1ff */
[----:B------:R-:W-:-:S03]  /*1730*/  USHF.R.U32.HI UR8, URZ, UR9, UR8 ;  /* 0x00000009ff087299 */ /* 0x000fc60008011608 */
[----:B------:R-:W-:Y:S01]  /*1740*/  @!UP0 UMOV UR7, UR13 ;  /* 0x0000000d00078c82 */ /* 0x000fe20008000000 */
[----:B------:R-:W-:Y:S02]  /*1750*/  UIMAD UR46, UR14, UR10, UR46 ;  /* 0x0000000a0e2e72a4 */ /* 0x000fe4000f8e022e */
[----:B------:R-:W-:Y:S02]  /*1760*/  USEL UR8, UR4, UR8, !UP2 ;  /* 0x0000000804087287 */ /* 0x000fe4000d000000 */
[----:B------:R-:W-:Y:S02]  /*1770*/  @!UP0 USHF.R.U32.HI UR7, URZ, UR9, UR7 ;  /* 0x00000009ff078299 */ /* 0x000fe40008011607 */
[----:B------:R-:W-:Y:S02]  /*1780*/  UIADD3 UR9, UPT, UPT, -UR8, URZ, URZ ;  /* 0x000000ff08097290 */ /* 0x000fe4000fffe1ff */
[----:B------:R-:W-:Y:S02]  /*1790*/  @!UP0 USEL UR7, UR5, UR7, !UP2 ;  /* 0x0000000705078287 */ /* 0x000fe4000d000000 */
[----:B------:R-:W-:-:S02]  /*17a0*/  UIMAD UR9, UR23, UR9, UR4 ;  /* 0x00000009170972a4 */ /* 0x000fc4000f8e0204 */
[----:B------:R-:W-:Y:S02]  /*17b0*/  @!UP0 UIADD3 UR8, UPT, UPT, UR8, -UR7, URZ ;  /* 0x8000000708088290 */ /* 0x000fe4000fffe0ff */
[----:B------:R-:W-:Y:S02]  /*17c0*/  @!UP0 UIMAD UR6, UR9, UR6, UR7 ;  /* 0x00000006090682a4 */ /* 0x000fe4000f8e0207 */
[----:B------:R-:W-:Y:S02]  /*17d0*/  @!UP0 UIMAD UR4, UR8, UR23, UR5 ;  /* 0x00000017080482a4 */ /* 0x000fe4000f8e0205 */
[----:B------:R-:W-:Y:S02]  /*17e0*/  UIMAD UR47, UR24, UR11, UR47 ;  /* 0x0000000b182f72a4 */ /* 0x000fe4000f8e022f */
[----:B------:R-:W-:Y:S01]  /*17f0*/  UIMAD UR46, UR4, UR14, UR46 ;  /* 0x0000000e042e72a4 */ /* 0x000fe2000f8e022e */
[----:B------:R-:W-:Y:S02]  /*1800*/  @!UP0 UMOV UR5, UR6 ;  /* 0x0000000600058c82 */ /* 0x000fe40008000000 */
[----:B------:R-:W-:-:S12]  /*1810*/  UIMAD UR47, UR5, UR24, UR47 ;  /* 0x00000018052f72a4 */ /* 0x000fd8000f8e022f */
.L_x_19:
[----:B------:R-:W-:Y:S02]  /*1820*/  UISETP.NE.AND UP1, UPT, UR25, 0x1, UPT ;  /* 0x000000011900788c */ /* 0x000fe4000bf25270 */
[----:B------:R-:W-:Y:S02]  /*1830*/  UISETP.NE.AND UP0, UPT, UR22, 0x2, UPT ;  /* 0x000000021600788c */ /* 0x000fe4000bf05270 */
[----:B------:R-:W-:-:S05]  /*1840*/  ULOP3.LUT UR28, UR28, 0x200, URZ, 0xc0, !UPT ;  /* 0x000002001c1c7892 */ /* 0x000fca000f8ec0ff */
[----:B------:R-:W-:Y:S07]  /*1850*/  BRA.U UP1, `(.L_x_20) ;  /* 0x0000000101447547 */ /* 0x000fee000b800000 */
[----:B------:R-:W1:Y:S01]  /*1860*/  LDCU.128 UR8, c[0x0][0xb10] ;  /* 0x00016200ff0877ac */ /* 0x000e620008000c00 */
[----:B------:R-:W2:Y:S01]  /*1870*/  LDCU UR12, c[0x0][0xb0c] ;  /* 0x00016180ff0c77ac */ /* 0x000ea20008000800 */
[----:B------:R-:W3:Y:S01]  /*1880*/  LDCU UR13, c[0x0][0xb20] ;  /* 0x00016400ff0d77ac */ /* 0x000ee20008000800 */
[----:B-1----:R-:W-:Y:S02]  /*1890*/  UIMAD.WIDE.U32 UR6, UR47, UR8, URZ ;  /* 0x000000082f0672a5 */ /* 0x002fe4000f8e00ff */
[----:B------:R-:W-:Y:S02]  /*18a0*/  UIMAD.WIDE.U32 UR4, UR46, UR11, URZ ;  /* 0x0000000b2e0472a5 */ /* 0x000fe4000f8e00ff */
[----:B--2---:R-:W-:Y:S02]  /*18b0*/  UISETP.NE.AND UP2, UPT, UR12, 0x1, UPT ;  /* 0x000000010c00788c */ /* 0x004fe4000bf45270 */
[----:B------:R-:W-:Y:S01]  /*18c0*/  UISETP.NE.AND UP1, UPT, UR10, 0x1, UPT ;  /* 0x000000010a00788c */ /* 0x000fe2000bf25270 */
[----:B------:R-:W-:-:S02]  /*18d0*/  UMOV UR6, UR7 ;  /* 0x0000000700067c82 */ /* 0x000fc40008000000 */
[----:B------:R-:W-:Y:S01]  /*18e0*/  UMOV UR4, UR5 ;  /* 0x0000000500047c82 */ /* 0x000fe20008000000 */
[----:B------:R-:W-:Y:S02]  /*18f0*/  USHF.R.U32.HI UR6, URZ, UR9, UR6 ;  /* 0x00000009ff067299 */ /* 0x000fe40008011606 */
[----:B---3--:R-:W-:Y:S02]  /*1900*/  USHF.R.U32.HI UR4, URZ, UR13, UR4 ;  /* 0x0000000dff047299 */ /* 0x008fe40008011604 */
[----:B------:R-:W-:Y:S02]  /*1910*/  USEL UR5, UR47, UR6, !UP2 ;  /* 0x000000062f057287 */ /* 0x000fe4000d000000 */
[----:B------:R-:W-:-:S04]  /*1920*/  USEL UR4, UR46, UR4, !UP1 ;  /* 0x000000042e047287 */ /* 0x000fc8000c800000 */
[----:B------:R-:W-:Y:S02]  /*1930*/  UIADD3 UR6, UPT, UPT, UR5, -UR4, URZ ;  /* 0x8000000405067290 */ /* 0x000fe4000fffe0ff */
[----:B------:R-:W-:Y:S02]  /*1940*/  UIADD3 UR4, UPT, UPT, -UR5, UR4, URZ ;  /* 0x0000000405047290 */ /* 0x000fe4000fffe1ff */
[----:B------:R-:W-:Y:S02]  /*1950*/  UIMAD UR46, UR6, UR10, UR46 ;  /* 0x0000000a062e72a4 */ /* 0x000fe4000f8e022e */
[----:B------:R-:W-:-:S12]  /*1960*/  UIMAD UR47, UR4, UR12, UR47 ;  /* 0x0000000c042f72a4 */ /* 0x000fd8000f8e022f */
.L_x_20:
[----:B------:R-:W-:Y:S05]  /*1970*/  BRA.U !UP5, `(.L_x_21) ;  /* 0x000000010d0c7547 */ /* 0x000fea000b800000 */
[----:B------:R-:W-:Y:S01]  /*1980*/  UCGABAR_WAIT ;  /* 0x0000000000007dc7 */ /* 0x000fe20008000000 */
[----:B------:R-:W-:Y:S01]  /*1990*/  CCTL.IVALL ;  /* 0x00000000ff00798f */ /* 0x000fe20002000000 */
[----:B------:R-:W-:Y:S05]  /*19a0*/  BRA `(.L_x_22) ;  /* 0x0000000000047947 */ /* 0x000fea0003800000 */
.L_x_21:
[----:B------:R-:W-:Y:S06]  /*19b0*/  BAR.SYNC.DEFER_BLOCKING 0x0 ;  /* 0x0000000000007b1d */ /* 0x000fec0000010000 */
.L_x_22:
[----:B------:R-:W-:Y:S05]  /*19c0*/  BRA.U UP0, `(.L_x_23) ;  /* 0x0000002100ec7547 */ /* 0x000fea000b800000 */
[----:B------:R-:W1:Y:S01]  /*19d0*/  LDCU UR6, c[0x0][0x38c] ;  /* 0x00007180ff0677ac */ /* 0x000e620008000800 */
[----:B------:R-:W-:Y:S01]  /*19e0*/  PLOP3.LUT P1, PT, PT, PT, UP3, 0x80, 0x8 ;  /* 0x000000000008781c */ /* 0x000fe20003f2f038 */
[----:B------:R-:W-:Y:S01]  /*19f0*/  IMAD.MOV.U32 R12, RZ, RZ, 0x1 ;  /* 0x00000001ff0c7424 */ /* 0x000fe200078e00ff */
[----:B------:R-:W-:Y:S01]  /*1a00*/  ISETP.EQ.OR P2, PT, R0, RZ, P3 ;  /* 0x000000ff0000720c */ /* 0x000fe20001f42670 */
[----:B------:R-:W-:Y:S01]  /*1a10*/  UMOV UR7, 0x400 ;  /* 0x0000040000077882 */ /* 0x000fe20000000000 */
[----:B------:R-:W-:Y:S01]  /*1a20*/  UISETP.NE.AND UP1, UPT, UR22, URZ, UPT ;  /* 0x000000ff1600728c */ /* 0x000fe2000bf25270 */
[----:B------:R-:W-:Y:S01]  /*1a30*/  PLOP3.LUT P1, PT, P1, PT, PT, 0x8, 0x80 ;  /* 0x000000000080781c */ /* 0x000fe20000f2e170 */
[----:B------:R-:W-:Y:S01]  /*1a40*/  ULEA UR7, UR63, UR7, 0x18 ;  /* 0x000000073f077291 */ /* 0x000fe2000f8ec0ff */
[----:B------:R-:W-:Y:S01]  /*1a50*/  CS2R R10, SRZ ;  /* 0x00000000000a7805 */ /* 0x000fe2000001ff00 */
[----:B------:R-:W-:Y:S01]  /*1a60*/  IMAD.MOV.U32 R9, RZ, RZ, RZ ;  /* 0x000000ffff097224 */ /* 0x000fe200078e00ff */
[----:B------:R-:W2:Y:S01]  /*1a70*/  LDCU UR41, c[0x0][0x370] ;  /* 0x00006e00ff2977ac */ /* 0x000ea20008000800 */
[----:B------:R-:W-:Y:S01]  /*1a80*/  IMAD.MOV.U32 R8, RZ, RZ, 0x1 ;  /* 0x00000001ff087424 */ /* 0x000fe200078e00ff */
[----:B------:R-:W-:Y:S01]  /*1a90*/  ULEA UR29, UR28, UR7, 0x2 ;  /* 0x000000071c1d7291 */ /* 0x000fe2000f8e10ff */
[----:B------:R-:W3:Y:S01]  /*1aa0*/  LDCU.64 UR26, c[0x0][0x348] ;  /* 0x00006900ff1a77ac */ /* 0x000ee20008000a00 */
[----:B-1----:R-:W-:-:S02]  /*1ab0*/  UIADD3 UR5, UPT, UPT, UR6, 0xf, URZ ;  /* 0x0000000f06057890 */ /* 0x002fc4000fffe0ff */
[----:B------:R-:W-:Y:S02]  /*1ac0*/  USHF.R.U32.HI UR45, URZ, 0x4, UR28 ;  /* 0x00000004ff2d7899 */ /* 0x000fe4000801161c */
[----:B------:R-:W-:Y:S02]  /*1ad0*/  USHF.R.S32.HI UR4, URZ, 0x1f, UR5 ;  /* 0x0000001fff047899 */ /* 0x000fe40008011405 */
[----:B------:R-:W-:Y:S02]  /*1ae0*/  UIADD3 UR48, UPT, UPT, UR6, 0x1e, URZ ;  /* 0x0000001e06307890 */ /* 0x000fe4000fffe0ff */
[----:B------:R-:W-:Y:S02]  /*1af0*/  ULEA.HI UR4, UR4, UR5, URZ, 0x4 ;  /* 0x0000000504047291 */ /* 0x000fe4000f8f20ff */
[----:B------:R-:W-:Y:S02]  /*1b00*/  UIADD3 UR5, UPT, UPT, UR6, -0x1, URZ ;  /* 0xffffffff06057890 */ /* 0x000fe4000fffe0ff */
[----:B------:R-:W-:-:S02]  /*1b10*/  USHF.R.S32.HI UR43, URZ, 0x4, UR4 ;  /* 0x00000004ff2b7899 */ /* 0x000fc40008011404 */
[----:B------:R-:W-:Y:S02]  /*1b20*/  UISETP.GE.U32.AND UP2, UPT, UR5, -0x1f, UPT ;  /* 0xffffffe10500788c */ /* 0x000fe4000bf46070 */
[----:B------:R-:W-:Y:S01]  /*1b30*/  UISETP.LT.U32.AND UP0, UPT, UR43, 0x22, UPT ;  /* 0x000000222b00788c */ /* 0x000fe2000bf01070 */
[----:B------:R-:W1:Y:S03]  /*1b40*/  LDCU UR39, c[0x0][0x374] ;  /* 0x00006e80ff2777ac */ /* 0x000e660008000800 */
[----:B------:R-:W-:Y:S02]  /*1b50*/  USEL UR42, UR43, 0x22, UP0 ;  /* 0x000000222b2a7887 */ /* 0x000fe40008000000 */
[----:B------:R-:W-:Y:S02]  /*1b60*/  USEL UR24, UR34, 0x2, UP1 ;  /* 0x0000000222187887 */ /* 0x000fe40008800000 */
[----:B------:R-:W-:-:S02]  /*1b70*/  UIADD3 UR21, UPT, UPT, UR42, -0x1, URZ ;  /* 0xffffffff2a157890 */ /* 0x000fc4000fffe0ff */
[----:B------:R-:W-:Y:S02]  /*1b80*/  @UP2 UIADD3 UR21, UPT, UPT, UR42, URZ, URZ ;  /* 0x000000ff2a152290 */ /* 0x000fe4000fffe0ff */
[----:B------:R-:W-:Y:S02]  /*1b90*/  UIADD3 UR29, UPT, UPT, UR29, 0x4800, URZ ;  /* 0x000048001d1d7890 */ /* 0x000fe4000fffe0ff */
[----:B------:R-:W-:Y:S02]  /*1ba0*/  UIADD3 UR44, UPT, UPT, UR43, -UR42, URZ ;  /* 0x8000002a2b2c7290 */ /* 0x000fe4000fffe0ff */
[----:B------:R-:W-:Y:S01]  /*1bb0*/  UIADD3 UR21, UPT, UPT, UR21, 0x1, URZ ;  /* 0x0000000115157890 */ /* 0x000fe2000fffe0ff */
[----:B--23--:R-:W-:-:S11]  /*1bc0*/  UMOV UR5, URZ ;  /* 0x000000ff00057c82 */ /* 0x00cfd60008000000 */
.L_x_43:
[----:B------:R-:W-:-:S09]  /*1bd0*/  UISETP.NE.AND UP0, UPT, UR63, URZ, UPT ;  /* 0x000000ff3f00728c */ /* 0x000fd2000bf05270 */
[----:B------:R-:W-:Y:S05]  /*1be0*/  BRA.U UP0, `(.L_x_24) ;  /* 0x0000000100287547 */ /* 0x000fea000b800000 */
[----:B------:R-:W-:Y:S02]  /*1bf0*/  LEA R0, R9, UR7, 0x3 ;  /* 0x0000000709007c11 */ /* 0x000fe4000f8e18ff */
[----:B------:R-:W-:-:S04]  /*1c00*/  SHF.L.U32 R2, R8, 0x1f, RZ ;  /* 0x0000001f08027819 */ /* 0x000fc800000006ff */
[----:B------:R-:W2:Y:S02]  /*1c10*/  SYNCS.PHASECHK.TRANS64.TRYWAIT P0, [R0+URZ+0x2c0], R2 ;  /* 0x0002c002000075a7 */ /* 0x000ea400080011ff */
[----:B--2---:R-:W-:Y:S05]  /*1c20*/  @!P0 BRA `(.L_x_25) ;  /* 0x0000005c00908947 */ /* 0x004fea0003800000 */
.L_x_140:
[----:B------:R-:W-:Y:S01]  /*1c30*/  VIADD R9, R9, 0x1 ;  /* 0x0000000109097836 */ /* 0x000fe20000000000 */
[----:B------:R2:W-:Y:S04]  /*1c40*/  SYNCS.ARRIVE.TRANS64.A1T0 RZ, [R0+URZ+0x2b0], RZ ;  /* 0x0002b0ff00ff79a7 */ /* 0x0005e800081000ff */
[----:B------:R-:W-:-:S04]  /*1c50*/  ISETP.NE.AND P0, PT, R9, 0x2, PT ;  /* 0x000000020900780c */ /* 0x000fc80003f05270 */
[----:B------:R-:W-:Y:S02]  /*1c60*/  SEL R9, R9, RZ, P0 ;  /* 0x000000ff09097207 */ /* 0x000fe40000000000 */
[----:B--2---:R-:W-:-:S04]  /*1c70*/  SEL R0, RZ, 0x1, P0 ;  /* 0x00000001ff007807 */ /* 0x004fc80000000000 */
[----:B------:R-:W-:-:S07]  /*1c80*/  LOP3.LUT R8, R8, R0, RZ, 0x3c, !PT ;  /* 0x0000000008087212 */ /* 0x000fce00078e3cff */
.L_x_24:
[----:B------:R-:W-:Y:S01]  /*1c90*/  ULEA UR4, UR5, UR7, 0x3 ;  /* 0x0000000705047291 */ /* 0x000fe2000f8e18ff */
[----:B------:R-:W-:Y:S01]  /*1ca0*/  SHF.L.U32 R0, R12, 0x1f, RZ ;  /* 0x0000001f0c007819 */ /* 0x000fe200000006ff */
[----:B------:R-:W-:Y:S02]  /*1cb0*/  UISETP.GE.U32.AND UP0, UPT, UR48, 0x1f, UPT ;  /* 0x0000001f3000788c */ /* 0x000fe4000bf06070 */
[----:B------:R-:W-:Y:S02]  /*1cc0*/  USHF.L.U32 UR11, UR46, 0x5, URZ ;  /* 0x000000052e0b7899 */ /* 0x000fe400080006ff */
[----:B------:R-:W-:Y:S01]  /*1cd0*/  ULEA UR35, UR47, UR45, 0x6 ;  /* 0x0000002d2f237291 */ /* 0x000fe2000f8e30ff */
[----:B------:R-:W-:Y:S02]  /*1ce0*/  UMOV UR13, URZ ;  /* 0x000000ff000d7c82 */ /* 0x000fe40008000000 */
[----:B------:R2:W3:Y:S02]  /*1cf0*/  SYNCS.PHASECHK.TRANS64.TRYWAIT P0, [UR4+0x110], R0 ;  /* 0x00011000ff0075a7 */ /* 0x0004e40008001104 */
[----:B------:R-:W-:Y:S07]  /*1d00*/  BRA.U !UP0, `(.L_x_26) ;  /* 0x0000000108c07547 */ /* 0x000fee000b800000 */
[----:B------:R-:W-:Y:S01]  /*1d10*/  UMOV UR6, URZ ;  /* 0x000000ff00067c82 */ /* 0x000fe20008000000 */
[----:B------:R-:W-:-:S05]  /*1d20*/  UMOV UR4, UR5 ;  /* 0x0000000500047c82 */ /* 0x000fca0008000000 */
.L_x_32:
[----:B------:R-:W-:Y:S01]  /*1d30*/  ULEA UR33, UR4, UR7, 0x3 ;  /* 0x0000000704217291 */ /* 0x000fe2000f8e18ff */
[----:B---3--:R-:W-:Y:S01]  /*1d40*/  @!P3 MOV R2, 0x1800 ;  /* 0x000018000002b802 */ /* 0x008fe20000000f00 */
[----:B-1-3--:R-:W-:Y:S10]  /*1d50*/  @P0 BRA `(.L_x_27) ;  /* 0x00000000000c0947 */ /* 0x00aff40003800000 */
[----:B------:R-:W-:-:S04]  /*1d60*/  SHF.L.U32 R3, R12, 0x1f, RZ ;  /* 0x0000001f0c037819 */ /* 0x000fc800000006ff */
[----:B------:R-:W3:Y:S02]  /*1d70*/  SYNCS.PHASECHK.TRANS64.TRYWAIT P0, [UR33+0x110], R3 ;  /* 0x00011003ff0075a7 */ /* 0x000ee40008001121 */
[----:B---3--:R-:W-:Y:S05]  /*1d80*/  @!P0 BRA `(.L_x_28) ;  /* 0x0000005c004c8947 */ /* 0x008fea0003800000 */
.L_x_27:
[----:B------:R3:W-:Y:S01]  /*1d90*/  @!P3 SYNCS.ARRIVE.TRANS64 RZ, [UR33], R2 ;  /* 0x00000002ffffb9a7 */ /* 0x0007e20008000021 */
[----:B------:R-:W-:-:S04]  /*1da0*/  ULOP3.LUT UR5, UR24, 0x2, URZ, 0xfc, !UPT ;  /* 0x0000000218057892 */ /* 0x000fc8000f8efcff */
[----:B------:R-:W-:-:S09]  /*1db0*/  UISETP.NE.AND UP0, UPT, UR5, 0x2, UPT ;  /* 0x000000020500788c */ /* 0x000fd2000bf05270 */
[----:B------:R-:W-:Y:S05]  /*1dc0*/  BRA.U UP0, `(.L_x_29) ;  /* 0x0000000100047547 */ /* 0x000fea000b800000 */
[----:B-1----:R-:W-:Y:S05]  /*1dd0*/  BPT.TRAP 0x1 ;  /* 0x000000040000795c */ /* 0x002fea0000300000 */
.L_x_29:
[----:B------:R-:W-:Y:S04]  /*1de0*/  BSSY.RECONVERGENT B0, `(.L_x_30) ;  /* 0x0000003000007945 */ /* 0x000fe80003800200 */
[----:B------:R-:W-:Y:S05]  /*1df0*/  @P2 BRA `(.L_x_31) ;  /* 0x0000000000042947 */ /* 0x000fea0003800000 */
[----:B-1----:R-:W-:Y:S05]  /*1e00*/  BPT.TRAP 0x1 ;  /* 0x000000040000795c */ /* 0x002fea0000300000 */
.L_x_31:
[----:B-1----:R-:W-:Y:S05]  /*1e10*/  BSYNC.RECONVERGENT B0 ;  /* 0x0000000000007941 */ /* 0x002fea0003800200 */
.L_x_30:
[----:B------:R-:W-:Y:S02]  /*1e20*/  UIADD3 UR5, UPT, UPT, UR4, 0x1, URZ ;  /* 0x0000000104057890 */ /* 0x000fe4000fffe0ff */
[----:B------:R-:W-:Y:S02]  /*1e30*/  UIADD3 UR16, UP1, UPT, UR26, 0x80, URZ ;  /* 0x000000801a107890 */ /* 0x000fe4000ff3e0ff */
[----:B------:R-:W-:Y:S02]  /*1e40*/  UISETP.NE.AND UP0, UPT, UR5, 0x22, UPT ;  /* 0x000000220500788c */ /* 0x000fe4000bf05270 */
[----:B------:R-:W-:Y:S02]  /*1e50*/  USHF.L.U32 UR34, UR6, 0x4, URZ ;  /* 0x0000000406227899 */ /* 0x000fe400080006ff */
[----:B------:R-:W-:Y:S02]  /*1e60*/  USEL UR9, URZ, 0x1, UP0 ;  /* 0x00000001ff097887 */ /* 0x000fe40008000000 */
[----:B------:R-:W-:-:S02]  /*1e70*/  USEL UR5, UR5, URZ, UP0 ;  /* 0x000000ff05057287 */ /* 0x000fc40008000000 */
[----:B------:R-:W-:Y:S02]  /*1e80*/  UIADD3 UR14, UP0, UPT, UR26, 0x180, URZ ;  /* 0x000001801a0e7890 */ /* 0x000fe4000ff1e0ff */
[----:B------:R-:W-:Y:S01]  /*1e90*/  ULEA UR8, UR5, UR7, 0x3 ;  /* 0x0000000705087291 */ /* 0x000fe2000f8e18ff */
[----:B------:R-:W-:Y:S01]  /*1ea0*/  LOP3.LUT R12, R12, UR9, RZ, 0x3c, !PT ;  /* 0x000000090c0c7c12 */ /* 0x000fe2000f8e3cff */
[----:B------:R-:W-:Y:S02]  /*1eb0*/  ULEA UR9, UR4, UR28, 0xa ;  /* 0x0000001c04097291 */ /* 0x000fe4000f8e50ff */
[----:B------:R-:W-:Y:S01]  /*1ec0*/  UIADD3.X UR17, UPT, UPT, URZ, UR27, URZ, UP1, !UPT ;  /* 0x0000001bff117290 */ /* 0x000fe20008ffe4ff */
[----:B--2---:R-:W-:Y:S01]  /*1ed0*/  SHF.L.U32 R0, R12, 0x1f, RZ ;  /* 0x0000001f0c007819 */ /* 0x004fe200000006ff */
[----:B------:R-:W-:Y:S02]  /*1ee0*/  ULEA UR9, UR9, UR7, 0x2 ;  /* 0x0000000709097291 */ /* 0x000fe4000f8e10ff */
[----:B------:R-:W-:Y:S01]  /*1ef0*/  UIADD3.X UR15, UPT, UPT, URZ, UR27, URZ, UP0, !UPT ;  /* 0x0000001bff0f7290 */ /* 0x000fe200087fe4ff */
[----:B------:R4:W1:Y:S01]  /*1f00*/  SYNCS.PHASECHK.TRANS64.TRYWAIT P0, [UR8+0x110], R0 ;  /* 0x00011000ff0075a7 */ /* 0x0008620008001108 */
[----:B------:R-:W-:-:S02]  /*1f10*/  ULEA UR8, UR4, UR7, 0xb ;  /* 0x0000000704087291 */ /* 0x000fc4000f8e58ff */
[----:B------:R-:W-:Y:S02]  /*1f20*/  UIADD3 UR32, UPT, UPT, UR9, 0x4800, URZ ;  /* 0x0000480009207890 */ /* 0x000fe4000fffe0ff */
[----:B------:R-:W-:Y:S01]  /*1f30*/  UIADD3 UR8, UPT, UPT, UR8, 0x26800, URZ ;  /* 0x0002680008087890 */ /* 0x000fe2000fffe0ff */
[----:B------:R-:W-:Y:S01]  /*1f40*/  UMOV UR13, 0x30000 ;  /* 0x00030000000d7882 */ /* 0x000fe20000000000 */
[----:B------:R-:W-:Y:S01]  /*1f50*/  UMOV UR18, 0x0 ;  /* 0x0000000000127882 */ /* 0x000fe20000000000 */
[----:B------:R-:W-:Y:S01]  /*1f60*/  UMOV UR19, 0x10000000 ;  /* 0x1000000000137882 */ /* 0x000fe20000000000 */
[----:B------:R-:W-:Y:S01]  /*1f70*/  UMOV UR12, UR36 ;  /* 0x00000024000c7c82 */ /* 0x000fe20008000000 */
[----:B------:R-:W-:Y:S01]  /*1f80*/  UMOV UR9, UR33 ;  /* 0x0000002100097c82 */ /* 0x000fe20008000000 */
[----:B------:R-:W-:Y:S01]  /*1f90*/  UMOV UR10, UR34 ;  /* 0x00000022000a7c82 */ /* 0x000fe20008000000 */
[----:B------:R2:W-:Y:S01]  /*1fa0*/  UTMALDG.3D.MULTICAST [UR32], [UR16], UR13, desc[UR18] ;  /* 0x00001220100073b4 */ /* 0x0005e2000801180d */
[----:B------:R-:W-:Y:S01]  /*1fb0*/  UIADD3 UR6, UPT, UPT, UR6, 0x1, URZ ;  /* 0x0000000106067890 */ /* 0x000fe2000fffe0ff */
[----:B------:R-:W-:-:S03]  /*1fc0*/  UMOV UR4, UR5 ;  /* 0x0000000500047c82 */ /* 0x000fc60008000000 */
[----:B------:R-:W-:Y:S01]  /*1fd0*/  UISETP.NE.AND UP0, UPT, UR6, UR21, UPT ;  /* 0x000000150600728c */ /* 0x000fe2000bf05270 */
[----:B------:R4:W-:Y:S01]  /*1fe0*/  UTMALDG.3D [UR8], [UR14], desc[UR18] ;  /* 0x000012080e0075b4 */ /* 0x0009e20008011000 */
[----:B--2---:R-:W-:-:S07]  /*1ff0*/  UMOV UR13, UR21 ;  /* 0x00000015000d7c82 */ /* 0x004fce0008000000 */
[----:B----4-:R-:W-:Y:S05]  /*2000*/  BRA.U UP0, `(.L_x_32) ;  /* 0xfffffffd00487547 */ /* 0x010fea000b83ffff */
.L_x_26:
[----:B------:R-:W-:Y:S01]  /*2010*/  ULEA UR4, UR5, UR7, 0x3 ;  /* 0x0000000705047291 */ /* 0x000fe2000f8e18ff */
[----:B--2---:R-:W-:Y:S01]  /*2020*/  SHF.L.U32 R0, R12, 0x1f, RZ ;  /* 0x0000001f0c007819 */ /* 0x004fe200000006ff */
[----:B------:R-:W-:Y:S01]  /*2030*/  @!P1 SYNCS.ARRIVE.TRANS64.A1T0 RZ, [UR7+0x248], RZ ;  /* 0x000248ffffff99a7 */ /* 0x000fe20008100007 */
[----:B------:R-:W-:-:S06]  /*2040*/  UISETP.GT.AND UP0, UPT, UR43, UR42, UPT ;  /* 0x0000002a2b00728c */ /* 0x000fcc000bf04270 */
[----:B-1-3--:R1:W2:Y:S03]  /*2050*/  SYNCS.PHASECHK.TRANS64.TRYWAIT P0, [UR4+0x110], R0 ;  /* 0x00011000ff0075a7 */ /* 0x00a2a60008001104 */
[----:B------:R-:W-:Y:S05]  /*2060*/  BRA.U !UP0, `(.L_x_33) ;  /* 0x0000000108bc7547 */ /* 0x000fea000b800000 */
[----:B------:R-:W-:Y:S01]  /*2070*/  UIADD3 UR25, UPT, UPT, UR44, UR13, URZ ;  /* 0x0000000d2c197290 */ /* 0x000fe2000fffe0ff */
[----:B------:R-:W-:-:S11]  /*2080*/  UMOV UR4, UR5 ;  /* 0x0000000500047c82 */ /* 0x000fd60008000000 */
.L_x_39:
[----:B------:R-:W-:Y:S01]  /*2090*/  ULEA UR17, UR4, UR7, 0x3 ;  /* 0x0000000704117291 */ /* 0x000fe2000f8e18ff */
[----:B--2---:R-:W-:Y:S01]  /*20a0*/  @!P3 MOV R2, 0x1800 ;  /* 0x000018000002b802 */ /* 0x004fe20000000f00 */
[----:B--2-4-:R-:W-:Y:S10]  /*20b0*/  @P0 BRA `(.L_x_34) ;  /* 0x00000000000c0947 */ /* 0x014ff40003800000 */
[----:B------:R-:W-:-:S04]  /*20c0*/  SHF.L.U32 R3, R12, 0x1f, RZ ;  /* 0x0000001f0c037819 */ /* 0x000fc800000006ff */
[----:B------:R-:W2:Y:S02]  /*20d0*/  SYNCS.PHASECHK.TRANS64.TRYWAIT P0, [UR17+0x110], R3 ;  /* 0x00011003ff0075a7 */ /* 0x000ea40008001111 */
[----:B--2---:R-:W-:Y:S05]  /*20e0*/  @!P0 BRA `(.L_x_35) ;  /* 0x00000058008c8947 */ /* 0x004fea0003800000 */
.L_x_34:
[----:B------:R2:W-:Y:S01]  /*20f0*/  @!P3 SYNCS.ARRIVE.TRANS64 RZ, [UR17], R2 ;  /* 0x00000002ffffb9a7 */ /* 0x0005e20008000011 */
[----:B------:R-:W-:-:S04]  /*2100*/  ULOP3.LUT UR5, UR24, 0x2, URZ, 0xfc, !UPT ;  /* 0x0000000218057892 */ /* 0x000fc8000f8efcff */
[----:B------:R-:W-:-:S09]  /*2110*/  UISETP.NE.AND UP0, UPT, UR5, 0x2, UPT ;  /* 0x000000020500788c */ /* 0x000fd2000bf05270 */
[----:B------:R-:W-:Y:S05]  /*2120*/  BRA.U UP0, `(.L_x_36) ;  /* 0x0000000100047547 */ /* 0x000fea000b800000 */
[----:B------:R-:W-:Y:S05]  /*2130*/  BPT.TRAP 0x1 ;  /* 0x000000040000795c */ /* 0x000fea0000300000 */
.L_x_36:
[----:B------:R-:W-:Y:S04]  /*2140*/  BSSY.RECONVERGENT B0, `(.L_x_37) ;  /* 0x0000003000007945 */ /* 0x000fe80003800200 */
[----:B------:R-:W-:Y:S05]  /*2150*/  @P2 BRA `(.L_x_38) ;  /* 0x0000000000042947 */ /* 0x000fea0003800000 */
[----:B------:R-:W-:Y:S05]  /*2160*/  BPT.TRAP 0x1 ;  /* 0x000000040000795c */ /* 0x000fea0000300000 */
.L_x_38:
[----:B------:R-:W-:Y:S05]  /*2170*/  BSYNC.RECONVERGENT B0 ;  /* 0x0000000000007941 */ /* 0x000fea0003800200 */
.L_x_37:
[----:B------:R-:W-:Y:S02]  /*2180*/  UIADD3 UR5, UPT, UPT, UR4, 0x1, URZ ;  /* 0x0000000104057890 */ /* 0x000fe4000fffe0ff */
[----:B------:R-:W-:Y:S02]  /*2190*/  UIADD3 UR14, UP1, UPT, UR26, 0x80, URZ ;  /* 0x000000801a0e7890 */ /* 0x000fe4000ff3e0ff */
[----:B------:R-:W-:Y:S02]  /*21a0*/  UISETP.NE.AND UP0, UPT, UR5, 0x22, UPT ;  /* 0x000000220500788c */ /* 0x000fe4000bf05270 */
[----:B------:R-:W-:Y:S02]  /*21b0*/  USHF.L.U32 UR18, UR13, 0x4, URZ ;  /* 0x000000040d127899 */ /* 0x000fe400080006ff */
[----:B------:R-:W-:Y:S02]  /*21c0*/  USEL UR8, URZ, 0x1, UP0 ;  /* 0x00000001ff087887 */ /* 0x000fe40008000000 */
[----:B------:R-:W-:-:S02]  /*21d0*/  USEL UR5, UR5, URZ, UP0 ;  /* 0x000000ff05057287 */ /* 0x000fc40008000000 */
[----:B------:R-:W-:Y:S02]  /*21e0*/  UIADD3 UR22, UP0, UPT, UR26, 0x180, URZ ;  /* 0x000001801a167890 */ /* 0x000fe4000ff1e0ff */
[----:B------:R-:W-:Y:S01]  /*21f0*/  LOP3.LUT R12, R12, UR8, RZ, 0x3c, !PT ;  /* 0x000000080c0c7c12 */ /* 0x000fe2000f8e3cff */
[----:B------:R-:W-:Y:S02]  /*2200*/  ULEA UR6, UR5, UR7, 0x3 ;  /* 0x0000000705067291 */ /* 0x000fe4000f8e18ff */
[----:B------:R-:W-:Y:S01]  /*2210*/  ULEA UR8, UR4, UR7, 0xb ;  /* 0x0000000704087291 */ /* 0x000fe2000f8e58ff */
[----:B-1----:R-:W-:Y:S01]  /*2220*/  SHF.L.U32 R0, R12, 0x1f, RZ ;  /* 0x0000001f0c007819 */ /* 0x002fe200000006ff */
[----:B------:R-:W-:Y:S02]  /*2230*/  ULEA UR16, UR4, UR29, 0xc ;  /* 0x0000001d04107291 */ /* 0x000fe4000f8e60ff */
[----:B------:R-:W-:Y:S02]  /*2240*/  UIADD3.X UR15, UPT, UPT, URZ, UR27, URZ, UP1, !UPT ;  /* 0x0000001bff0f7290 */ /* 0x000fe40008ffe4ff */
[----:B------:R-:W-:Y:S01]  /*2250*/  UIADD3 UR8, UPT, UPT, UR8, 0x26800, URZ ;  /* 0x0002680008087890 */ /* 0x000fe2000fffe0ff */
[----:B------:R3:W4:Y:S01]  /*2260*/  SYNCS.PHASECHK.TRANS64.TRYWAIT P0, [UR6+0x110], R0 ;  /* 0x00011000ff0075a7 */ /* 0x0007220008001106 */
[----:B------:R-:W-:Y:S01]  /*2270*/  UIADD3.X UR23, UPT, UPT, URZ, UR27, URZ, UP0, !UPT ;  /* 0x0000001bff177290 */ /* 0x000fe200087fe4ff */
[----:B------:R-:W-:Y:S01]  /*2280*/  UMOV UR6, 0x30000 ;  /* 0x0003000000067882 */ /* 0x000fe20000000000 */
[----:B------:R-:W-:Y:S01]  /*2290*/  UMOV UR30, 0x0 ;  /* 0x00000000001e7882 */ /* 0x000fe20000000000 */
[----:B------:R-:W-:Y:S01]  /*22a0*/  UMOV UR31, 0x10000000 ;  /* 0x10000000001f7882 */ /* 0x000fe20000000000 */
[----:B------:R-:W-:Y:S01]  /*22b0*/  UMOV UR19, UR35 ;  /* 0x0000002300137c82 */ /* 0x000fe20008000000 */
[----:B------:R-:W-:Y:S01]  /*22c0*/  UMOV UR20, UR36 ;  /* 0x0000002400147c82 */ /* 0x000fe20008000000 */
[----:B------:R-:W-:Y:S01]  /*22d0*/  UMOV UR12, UR36 ;  /* 0x00000024000c7c82 */ /* 0x000fe20008000000 */
[----:B------:R-:W-:Y:S01]  /*22e0*/  UMOV UR9, UR17 ;  /* 0x0000001100097c82 */ /* 0x000fe20008000000 */
[----:B------:R-:W-:Y:S01]  /*22f0*/  UMOV UR10, UR18 ;  /* 0x00000012000a7c82 */ /* 0x000fe20008000000 */
[----:B------:R3:W-:Y:S01]  /*2300*/  UTMALDG.3D.MULTICAST [UR16], [UR14], UR6, desc[UR30] ;  /* 0x00001e100e0073b4 */ /* 0x0007e20008011806 */
[----:B------:R-:W-:Y:S01]  /*2310*/  UIADD3 UR13, UPT, UPT, UR13, 0x1, URZ ;  /* 0x000000010d0d7890 */ /* 0x000fe2000fffe0ff */
[----:B------:R-:W-:-:S03]  /*2320*/  UMOV UR4, UR5 ;  /* 0x0000000500047c82 */ /* 0x000fc60008000000 */
[----:B------:R-:W-:Y:S01]  /*2330*/  UISETP.NE.AND UP0, UPT, UR13, UR25, UPT ;  /* 0x000000190d00728c */ /* 0x000fe2000bf05270 */
[----:B------:R3:W-:Y:S08]  /*2340*/  UTMALDG.3D [UR8], [UR22], desc[UR30] ;  /* 0x00001e08160075b4 */ /* 0x0007f00008011000 */
[----:B---3--:R-:W-:Y:S05]  /*2350*/  BRA.U UP0, `(.L_x_39) ;  /* 0xfffffffd004c7547 */ /* 0x008fea000b83ffff */
.L_x_33:
[C---:B------:R-:W-:Y:S01]  /*2360*/  LEA R3, R11.reuse, UR7, 0x3 ;  /* 0x000000070b037c11 */ /* 0x040fe2000f8e18ff */
[----:B------:R-:W-:Y:S01]  /*2370*/  NOP ;  /* 0x0000000000007918 */ /* 0x000fe20000000000 */
[----:B-1----:R-:W-:Y:S02]  /*2380*/  SHF.L.U32 R0, R10, 0x1f, RZ ;  /* 0x0000001f0a007819 */ /* 0x002fe400000006ff */
[----:B------:R-:W-:Y:S02]  /*2390*/  LEA R4, R11, UR7, 0x4 ;  /* 0x000000070b047c11 */ /* 0x000fe4000f8e20ff */
[----:B--2-4-:R-:W1:Y:S02]  /*23a0*/  SYNCS.PHASECHK.TRANS64.TRYWAIT P0, [R3+URZ+0x250], R0 ;  /* 0x00025000030075a7 */ /* 0x014e6400080011ff */
[----:B-1----:R-:W-:Y:S05]  /*23b0*/  @!P0 BRA `(.L_x_40) ;  /* 0x0000005400f08947 */ /* 0x002fea0003800000 */
.L_x_143:
[----:B------:R-:W2:Y:S01]  /*23c0*/  LDS.128 R4, [R4+0x2e0] ;  /* 0x0002e00004047984 */ /* 0x000ea20000000c00 */
[----:B------:R-:W-:Y:S01]  /*23d0*/  UISETP.GE.AND UP0, UPT, UR40, 0x1, UPT ;  /* 0x000000012800788c */ /* 0x000fe2000bf06270 */
[----:B------:R-:W-:Y:S01]  /*23e0*/  @!PT LDS RZ, [RZ] ;  /* 0x00000000fffff984 */ /* 0x000fe20000000800 */
[----:B------:R-:W-:Y:S01]  /*23f0*/  @!PT LDS RZ, [RZ] ;  /* 0x00000000fffff984 */ /* 0x000fe20000000800 */
[----:B------:R-:W-:Y:S01]  /*2400*/  @!PT LDS RZ, [RZ] ;  /* 0x00000000fffff984 */ /* 0x000fe20000000800 */
[----:B------:R-:W-:Y:S01]  /*2410*/  @!PT LDS RZ, [RZ] ;  /* 0x00000000fffff984 */ /* 0x000fe20000000800 */
[----:B------:R3:W-:Y:S06]  /*2420*/  MEMBAR.ALL.CTA ;  /* 0x0000000000007992 */ /* 0x0007ec0000008000 */
[----:B---3--:R-:W3:Y:S01]  /*2430*/  FENCE.VIEW.ASYNC.S ;  /* 0x00000000000073c6 */ /* 0x008ee20000000000 */
[----:B--2---:R-:W-:-:S13]  /*2440*/  LOP3.LUT P0, RZ, R6, 0x1, RZ, 0xc0, !PT ;  /* 0x0000000106ff7812 */ /* 0x004fda000780c0ff */
[----:B---3--:R-:W-:Y:S01]  /*2450*/  VOTEU.ANY UP1, P0 ;  /* 0x0000000000ff7886 */ /* 0x008fe20000020100 */
[----:B------:R-:W-:-:S13]  /*2460*/  PLOP3.LUT P0, PT, PT, PT, UP1, 0x80, 0x8 ;  /* 0x000000000008781c */ /* 0x000fda0003f0f018 */
[----:B-1----:R-:W-:Y:S02]  /*2470*/  @P0 LOP3.LUT R0, R5, 0xffff, RZ, 0xc0, !PT ;  /* 0x0000ffff05000812 */ /* 0x002fe400078ec0ff */
[----:B------:R-:W-:Y:S02]  /*2480*/  @P0 MOV R2, R4 ;  /* 0x0000000400020202 */ /* 0x000fe40000000f00 */
[----:B------:R-:W-:Y:S01]  /*2490*/  @P0 R2UR UR6, R0 ;  /* 0x00000000000602ca */ /* 0x000fe200000e0000 */
[----:B------:R-:W-:Y:S01]  /*24a0*/  VIADD R0, R3, 0x260 ;  /* 0x0000026003007836 */ /* 0x000fe20000000000 */
[----:B------:R-:W-:Y:S02]  /*24b0*/  @P0 SHF.R.U32.HI R4, RZ, 0x10, R5 ;  /* 0x00000010ff040819 */ /* 0x000fe40000011605 */
[----:B------:R-:W-:Y:S02]  /*24c0*/  @P0 R2UR UR8, R2 ;  /* 0x00000000020802ca */ /* 0x000fe400000e0000 */
[----:B------:R-:W-:-:S02]  /*24d0*/  PRMT R0, RZ, 0x654, R0 ;  /* 0x00000654ff007816 */ /* 0x000fc40000000000 */
[----:B------:R-:W-:Y:S02]  /*24e0*/  @P0 R2UR UR4, R4 ;  /* 0x00000000040402ca */ /* 0x000fe400000e0000 */
[----:B------:R1:W-:Y:S03]  /*24f0*/  SYNCS.ARRIVE.TRANS64.RED.A1T0 RZ, [R0+URZ], RZ ;  /* 0x000000ff00ff79a7 */ /* 0x0003e600081004ff */
[----:B------:R-:W-:-:S04]  /*2500*/  @UP1 UMOV UR37, UR6 ;  /* 0x0000000600251c82 */ /* 0x000fc80008000000 */
[----:B------:R-:W-:-:S04]  /*2510*/  @UP1 UMOV UR38, UR8 ;  /* 0x0000000800261c82 */ /* 0x000fc80008000000 */
[----:B------:R-:W-:Y:S01]  /*2520*/  @UP1 UMOV UR36, UR4 ;  /* 0x0000000400241c82 */ /* 0x000fe20008000000 */
[----:B------:R-:W-:Y:S05]  /*2530*/  BRA.U !UP0, `(.L_x_41) ;  /* 0x0000000108d47547 */ /* 0x000fea000b800000 */
[----:B------:R-:W2:Y:S01]  /*2540*/  LDCU.128 UR12, c[0x0][0xb10] ;  /* 0x00016200ff0c77ac */ /* 0x000ea20008000c00 */
[----:B------:R-:W3:Y:S01]  /*2550*/  LDCU UR25, c[0x0][0xb20] ;  /* 0x00016400ff1977ac */ /* 0x000ee20008000800 */
[----:B------:R-:W4:Y:S01]  /*2560*/  LDCU UR20, c[0x0][0xb0c] ;  /* 0x00016180ff1477ac */ /* 0x000f220008000800 */
[----:B------:R-:W1:Y:S01]  /*2570*/  LDCU.64 UR10, c[0x0][0xb28] ;  /* 0x00016500ff0a77ac */ /* 0x000e620008000a00 */
[----:B------:R-:W-:Y:S02]  /*2580*/  UISETP.NE.AND UP3, UPT, UR40, 0x1, UPT ;  /* 0x000000012800788c */ /* 0x000fe4000bf65270 */
[----:B--2---:R-:W-:Y:S02]  /*2590*/  UIMAD.WIDE.U32 UR16, UR39, UR15, URZ ;  /* 0x0000000f271072a5 */ /* 0x004fe4000f8e00ff */
[----:B------:R-:W-:Y:S02]  /*25a0*/  UIMAD.WIDE.U32 UR8, UR41, UR12, URZ ;  /* 0x0000000c290872a5 */ /* 0x000fe4000f8e00ff */
[----:B------:R-:W-:-:S02]  /*25b0*/  UISETP.NE.AND UP0, UPT, UR14, 0x1, UPT ;  /* 0x000000010e00788c */ /* 0x000fc4000bf05270 */
[----:B------:R-:W-:Y:S01]  /*25c0*/  UIMAD.WIDE.U32 UR22, UR37, UR15, URZ ;  /* 0x0000000f251672a5 */ /* 0x000fe2000f8e00ff */
[----:B------:R-:W-:Y:S02]  /*25d0*/  UMOV UR16, UR17 ;  /* 0x0000001100107c82 */ /* 0x000fe40008000000 */
[----:B------:R-:W-:Y:S01]  /*25e0*/  UMOV UR8, UR9 ;  /* 0x0000000900087c82 */ /* 0x000fe20008000000 */
[----:B---3--:R-:W-:Y:S02]  /*25f0*/  USHF.R.U32.HI UR16, URZ, UR25, UR16 ;  /* 0x00000019ff107299 */ /* 0x008fe40008011610 */
[----:B----4-:R-:W-:Y:S02]  /*2600*/  UISETP.NE.AND UP2, UPT, UR20, 0x1, UPT ;  /* 0x000000011400788c */ /* 0x010fe4000bf45270 */
[----:B------:R-:W-:Y:S02]  /*2610*/  USHF.R.U32.HI UR8, URZ, UR13, UR8 ;  /* 0x0000000dff087299 */ /* 0x000fe40008011608 */
[----:B------:R-:W-:-:S02]  /*2620*/  USEL UR6, UR39, UR16, !UP0 ;  /* 0x0000001027067287 */ /* 0x000fc4000c000000 */
[----:B------:R-:W-:Y:S02]  /*2630*/  USEL UR8, UR41, UR8, !UP2 ;  /* 0x0000000829087287 */ /* 0x000fe4000d000000 */
[----:B-1----:R-:W-:Y:S01]  /*2640*/  UIMAD.WIDE.U32 UR16, UR6, UR10, URZ ;  /* 0x0000000a061072a5 */ /* 0x002fe2000f8e00ff */
[----:B------:R-:W-:Y:S01]  /*2650*/  UMOV UR4, UR23 ;  /* 0x0000001700047c82 */ /* 0x000fe20008000000 */
[----:B------:R-:W-:Y:S02]  /*2660*/  UIMAD.WIDE.U32 UR18, UR38, UR12, URZ ;  /* 0x0000000c261272a5 */ /* 0x000fe4000f8e00ff */
[----:B------:R-:W-:-:S03]  /*2670*/  UIMAD.WIDE.U32 UR22, UR8, UR10, URZ ;  /* 0x0000000a081672a5 */ /* 0x000fc6000f8e00ff */
[----:B------:R-:W-:Y:S01]  /*2680*/  UMOV UR16, UR17 ;  /* 0x0000001100107c82 */ /* 0x000fe20008000000 */
[----:B------:R-:W-:Y:S02]  /*2690*/  USHF.R.U32.HI UR4, URZ, UR25, UR4 ;  /* 0x00000019ff047299 */ /* 0x000fe40008011604 */
[----:B------:R-:W-:Y:S01]  /*26a0*/  @UP3 USHF.R.U32.HI UR6, URZ, UR11, UR16 ;  /* 0x0000000bff063299 */ /* 0x000fe20008011610 */
[----:B------:R-:W-:Y:S01]  /*26b0*/  UMOV UR18, UR19 ;  /* 0x0000001300127c82 */ /* 0x000fe20008000000 */
[----:B------:R-:W-:Y:S01]  /*26c0*/  UMOV UR22, UR23 ;  /* 0x0000001700167c82 */ /* 0x000fe20008000000 */
[----:B------:R-:W-:Y:S02]  /*26d0*/  USHF.R.U32.HI UR13, URZ, UR13, UR18 ;  /* 0x0000000dff0d7299 */ /* 0x000fe40008011612 */
[----:B------:R-:W-:Y:S02]  /*26e0*/  USEL UR4, UR37, UR4, !UP0 ;  /* 0x0000000425047287 */ /* 0x000fe4000c000000 */
[----:B------:R-:W-:-:S02]  /*26f0*/  @UP3 USHF.R.U32.HI UR8, URZ, UR11, UR22 ;  /* 0x0000000bff083299 */ /* 0x000fc40008011616 */
[----:B------:R-:W-:Y:S02]  /*2700*/  UIMAD UR9, UR40, UR6, URZ ;  /* 0x00000006280972a4 */ /* 0x000fe4000f8e02ff */
[----:B------:R-:W-:Y:S02]  /*2710*/  USEL UR6, UR38, UR13, !UP2 ;  /* 0x0000000d26067287 */ /* 0x000fe4000d000000 */
[----:B------:R-:W-:Y:S02]  /*2720*/  UIMAD UR12, UR40, UR8, URZ ;  /* 0x00000008280c72a4 */ /* 0x000fe4000f8e02ff */
[----:B------:R-:W-:Y:S02]  /*2730*/  UISETP.GE.AND UP0, UPT, UR4, UR9, UPT ;  /* 0x000000090400728c */ /* 0x000fe4000bf06270 */
[----:B------:R-:W-:Y:S02]  /*2740*/  UIMAD.WIDE.U32 UR16, UR4, UR10, URZ ;  /* 0x0000000a041072a5 */ /* 0x000fe4000f8e00ff */
[----:B------:R-:W-:-:S02]  /*2750*/  UISETP.GE.OR UP0, UPT, UR6, UR12, UP0 ;  /* 0x0000000c0600728c */ /* 0x000fc40008706670 */
        /* <DEDUP_REMOVED lines=19> */
.L_x_41:
[----:B------:R-:W2:Y:S02]  /*2890*/  LDCU UR4, c[0x0][0xb30] ;  /* 0x00016600ff0477ac */ /* 0x000ea40008000800 */
[----:B--2---:R-:W-:-:S09]  /*28a0*/  UISETP.NE.AND UP0, UPT, UR4, 0x1, UPT ;  /* 0x000000010400788c */ /* 0x004fd2000bf05270 */
[----:B------:R-:W-:Y:S05]  /*28b0*/  BRA.U UP0, `(.L_x_42) ;  /* 0x0000000100447547 */ /* 0x000fea000b800000 */
[----:B------:R-:W2:Y:S01]  /*28c0*/  LDCU.128 UR12, c[0x0][0xb10] ;  /* 0x00016200ff0c77ac */ /* 0x000ea20008000c00 */
[----:B------:R-:W3:Y:S01]  /*28d0*/  LDCU UR16, c[0x0][0xb0c] ;  /* 0x00016180ff1077ac */ /* 0x000ee20008000800 */
[----:B------:R-:W4:Y:S01]  /*28e0*/  LDCU UR17, c[0x0][0xb20] ;  /* 0x00016400ff1177ac */ /* 0x000f220008000800 */
[----:B--2---:R-:W-:Y:S02]  /*28f0*/  UIMAD.WIDE.U32 UR10, UR38, UR12, URZ ;  /* 0x0000000c260a72a5 */ /* 0x004fe4000f8e00ff */
[----:B------:R-:W-:Y:S02]  /*2900*/  UIMAD.WIDE.U32 UR8, UR37, UR15, URZ ;  /* 0x0000000f250872a5 */ /* 0x000fe4000f8e00ff */
[----:B---3--:R-:W-:Y:S02]  /*2910*/  UISETP.NE.AND UP2, UPT, UR16, 0x1, UPT ;  /* 0x000000011000788c */ /* 0x008fe4000bf45270 */
[----:B------:R-:W-:Y:S01]  /*2920*/  UISETP.NE.AND UP0, UPT, UR14, 0x1, UPT ;  /* 0x000000010e00788c */ /* 0x000fe2000bf05270 */
[----:B------:R-:W-:-:S02]  /*2930*/  UMOV UR6, UR11 ;  /* 0x0000000b00067c82 */ /* 0x000fc40008000000 */
[----:B------:R-:W-:Y:S01]  /*2940*/  UMOV UR4, UR9 ;  /* 0x0000000900047c82 */ /* 0x000fe20008000000 */
[----:B------:R-:W-:Y:S02]  /*2950*/  USHF.R.U32.HI UR6, URZ, UR13, UR6 ;  /* 0x0000000dff067299 */ /* 0x000fe40008011606 */
[----:B----4-:R-:W-:Y:S02]  /*2960*/  USHF.R.U32.HI UR4, URZ, UR17, UR4 ;  /* 0x00000011ff047299 */ /* 0x010fe40008011604 */
[----:B------:R-:W-:Y:S02]  /*2970*/  USEL UR6, UR38, UR6, !UP2 ;  /* 0x0000000626067287 */ /* 0x000fe4000d000000 */
[----:B------:R-:W-:-:S04]  /*2980*/  USEL UR4, UR37, UR4, !UP0 ;  /* 0x0000000425047287 */ /* 0x000fc8000c000000 */
[----:B------:R-:W-:Y:S02]  /*2990*/  UIADD3 UR8, UPT, UPT, UR6, -UR4, URZ ;  /* 0x8000000406087290 */ /* 0x000fe4000fffe0ff */
[----:B------:R-:W-:Y:S02]  /*29a0*/  UIADD3 UR4, UPT, UPT, -UR6, UR4, URZ ;  /* 0x0000000406047290 */ /* 0x000fe4000fffe1ff */
[----:B------:R-:W-:Y:S02]  /*29b0*/  UIMAD UR37, UR8, UR14, UR37 ;  /* 0x0000000e082572a4 */ /* 0x000fe4000f8e0225 */
[----:B------:R-:W-:-:S12]  /*29c0*/  UIMAD UR38, UR4, UR16, UR38 ;  /* 0x00000010042672a4 */ /* 0x000fd8000f8e0226 */
.L_x_42:
[----:B------:R-:W-:Y:S01]  /*29d0*/  VIADD R11, R11, 0x1 ;  /* 0x000000010b0b7836 */ /* 0x000fe20000000000 */
[----:B------:R-:W-:Y:S01]  /*29e0*/  PLOP3.LUT P1, PT, PT, PT, PT, 0x80, 0x8 ;  /* 0x000000000008781c */ /* 0x000fe20003f2f070 */
[----:B------:R-:W-:Y:S02]  /*29f0*/  UIADD3 UR47, UPT, UPT, UR38, UR60, URZ ;  /* 0x0000003c262f7290 */ /* 0x000fe4000fffe0ff */
[----:B------:R-:W-:Y:S01]  /*2a00*/  UIADD3 UR46, UPT, UPT, UR37, UR57, URZ ;  /* 0x00000039252e7290 */ /* 0x000fe2000fffe0ff */
[----:B------:R-:W-:-:S04]  /*2a10*/  ISETP.NE.AND P0, PT, R11, 0x2, PT ;  /* 0x000000020b00780c */ /* 0x000fc80003f05270 */
[----:B-1----:R-:W-:Y:S02]  /*2a20*/  SEL R0, RZ, 0x1, P0 ;  /* 0x00000001ff007807 */ /* 0x002fe40000000000 */
[----:B------:R-:W-:Y:S02]  /*2a30*/  SEL R11, R11, RZ, P0 ;  /* 0x000000ff0b0b7207 */ /* 0x000fe40000000000 */
[----:B------:R-:W-:Y:S01]  /*2a40*/  LOP3.LUT R10, R10, R0, RZ, 0x3c, !PT ;  /* 0x000000000a0a7212 */ /* 0x000fe200078e3cff */
[----:B------:R-:W-:Y:S06]  /*2a50*/  BRA.U UP1, `(.L_x_43) ;  /* 0xfffffff1015c7547 */ /* 0x000fec000b83ffff */
[----:B------:R-:W-:Y:S01]  /*2a60*/  UIADD3 UR7, UPT, UPT, UR7, 0x110, URZ ;  /* 0x0000011007077890 */ /* 0x000fe2000fffe0ff */
[----:B------:R-:W-:-:S03]  /*2a70*/  SHF.L.U32 R2, R12, 0x1f, RZ ;  /* 0x0000001f0c027819 */ /* 0x000fc600000006ff */
[----:B------:R-:W-:-:S09]  /*2a80*/  ULEA UR4, UR5, UR7, 0x3 ;  /* 0x0000000705047291 */ /* 0x000fd2000f8e18ff */
[----:B------:R-:W1:Y:S02]  /*2a90*/  SYNCS.PHASECHK.TRANS64.TRYWAIT P0, [UR4], R2 ;  /* 0x00000002ff0075a7 */ /* 0x000e640008001104 */
[----:B-1----:R-:W-:Y:S05]  /*2aa0*/  @!P0 BRA `(.L_x_44) ;  /* 0x0000005000488947 */ /* 0x002fea0003800000 */
.L_x_145:
[----:B------:R-:W-:-:S04]  /*2ab0*/  UIADD3 UR4, UPT, UPT, UR5, 0x1, URZ ;  /* 0x0000000105047890 */ /* 0x000fc8000fffe0ff */
[----:B------:R-:W-:-:S04]  /*2ac0*/  UISETP.NE.AND UP0, UPT, UR4, 0x22, UPT ;  /* 0x000000220400788c */ /* 0x000fc8000bf05270 */
[----:B------:R-:W-:Y:S02]  /*2ad0*/  USEL UR6, URZ, 0x1, UP0 ;  /* 0x00000001ff067887 */ /* 0x000fe40008000000 */
[----:B------:R-:W-:-:S04]  /*2ae0*/  USEL UR4, UR4, URZ, UP0 ;  /* 0x000000ff04047287 */ /* 0x000fc80008000000 */
[----:B------:R-:W-:Y:S01]  /*2af0*/  ULEA UR5, UR4, UR7, 0x3 ;  /* 0x0000000704057291 */ /* 0x000fe2000f8e18ff */
[----:B-1----:R-:W-:-:S04]  /*2b00*/  LOP3.LUT R2, R12, UR6, RZ, 0x3c, !PT ;  /* 0x000000060c027c12 */ /* 0x002fc8000f8e3cff */
[----:B------:R-:W-:-:S04]  /*2b10*/  SHF.L.U32 R3, R2, 0x1f, RZ ;  /* 0x0000001f02037819 */ /* 0x000fc800000006ff */
[----:B------:R-:W1:Y:S02]  /*2b20*/  SYNCS.PHASECHK.TRANS64.TRYWAIT P0, [UR5], R3 ;  /* 0x00000003ff0075a7 */ /* 0x000e640008001105 */
[----:B-1----:R-:W-:Y:S05]  /*2b30*/  @!P0 BRA `(.L_x_45) ;  /* 0x00000050003c8947 */ /* 0x002fea0003800000 */
.L_x_147:
[----:B------:R-:W-:-:S04]  /*2b40*/  UIADD3 UR4, UPT, UPT, UR4, 0x1, URZ ;  /* 0x0000000104047890 */ /* 0x000fc8000fffe0ff */
[----:B------:R-:W-:-:S04]  /*2b50*/  UISETP.NE.AND UP0, UPT, UR4, 0x22, UPT ;  /* 0x000000220400788c */ /* 0x000fc8000bf05270 */
[----:B------:R-:W-:Y:S02]  /*2b60*/  USEL UR6, URZ, 0x1, UP0 ;  /* 0x00000001ff067887 */ /* 0x000fe40008000000 */
[----:B------:R-:W-:-:S04]  /*2b70*/  USEL UR4, UR4, URZ, UP0 ;  /* 0x000000ff04047287 */ /* 0x000fc80008000000 */
[----:B------:R-:W-:Y:S01]  /*2b80*/  ULEA UR5, UR4, UR7, 0x3 ;  /* 0x0000000704057291 */ /* 0x000fe2000f8e18ff */
[----:B------:R-:W-:-:S04]  /*2b90*/  LOP3.LUT R2, R2, UR6, RZ, 0x3c, !PT ;  /* 0x0000000602027c12 */ /* 0x000fc8000f8e3cff */
[----:B-1----:R-:W-:-:S04]  /*2ba0*/  SHF.L.U32 R3, R2, 0x1f, RZ ;  /* 0x0000001f02037819 */ /* 0x002fc800000006ff */
[----:B------:R-:W1:Y:S02]  /*2bb0*/  SYNCS.PHASECHK.TRANS64.TRYWAIT P0, [UR5], R3 ;  /* 0x00000003ff0075a7 */ /* 0x000e640008001105 */
[----:B-1----:R-:W-:Y:S05]  /*2bc0*/  @!P0 BRA `(.L_x_46) ;  /* 0x0000005000308947 */ /* 0x002fea0003800000 */
.L_x_149:
        /* <DEDUP_REMOVED lines=9> */
.L_x_151:
        /* <DEDUP_REMOVED lines=9> */
.L_x_153:
        /* <DEDUP_REMOVED lines=9> */
.L_x_155:
        /* <DEDUP_REMOVED lines=9> */
.L_x_157:
        /* <DEDUP_REMOVED lines=9> */
.L_x_159:
        /* <DEDUP_REMOVED lines=9> */
.L_x_161:
        /* <DEDUP_REMOVED lines=9> */
.L_x_163:
        /* <DEDUP_REMOVED lines=9> */
.L_x_165:
        /* <DEDUP_REMOVED lines=9> */
.L_x_167:
        /* <DEDUP_REMOVED lines=9> */
.L_x_169:
        /* <DEDUP_REMOVED lines=9> */
.L_x_171:
        /* <DEDUP_REMOVED lines=9> */
.L_x_173:
        /* <DEDUP_REMOVED lines=9> */
.L_x_175:
        /* <DEDUP_REMOVED lines=9> */
.L_x_177:
        /* <DEDUP_REMOVED lines=9> */
.L_x_179:
        /* <DEDUP_REMOVED lines=9> */
.L_x_181:
        /* <DEDUP_REMOVED lines=9> */
.L_x_183:
        /* <DEDUP_REMOVED lines=9> */
.L_x_185:
        /* <DEDUP_REMOVED lines=9> */
.L_x_187:
        /* <DEDUP_REMOVED lines=9> */
.L_x_189:
        /* <DEDUP_REMOVED lines=9> */
.L_x_191:
        /* <DEDUP_REMOVED lines=9> */
.L_x_193:
        /* <DEDUP_REMOVED lines=9> */
.L_x_195:
        /* <DEDUP_REMOVED lines=9> */
.L_x_197:
        /* <DEDUP_REMOVED lines=9> */
.L_x_199:
        /* <DEDUP_REMOVED lines=9> */
.L_x_201:
        /* <DEDUP_REMOVED lines=9> */
.L_x_203:
        /* <DEDUP_REMOVED lines=9> */
.L_x_205:
        /* <DEDUP_REMOVED lines=9> */
.L_x_207:
        /* <DEDUP_REMOVED lines=9> */
.L_x_209:
[----:B------:R-:W-:-:S04]  /*3cb0*/  UIADD3 UR4, UPT, UPT, UR4, 0x1, URZ ;  /* 0x0000000104047890 */ /* 0x000fc8000fffe0ff */
[----:B------:R-:W-:-:S04]  /*3cc0*/  UISETP.NE.AND UP0, UPT, UR4, 0x22, UPT ;  /* 0x000000220400788c */ /* 0x000fc8000bf05270 */
[----:B------:R-:W-:Y:S02]  /*3cd0*/  USEL UR5, URZ, 0x1, UP0 ;  /* 0x00000001ff057887 */ /* 0x000fe40008000000 */
[----:B------:R-:W-:-:S04]  /*3ce0*/  USEL UR4, UR4, URZ, UP0 ;  /* 0x000000ff04047287 */ /* 0x000fc80008000000 */
[----:B------:R-:W-:Y:S01]  /*3cf0*/  ULEA UR4, UR4, UR7, 0x3 ;  /* 0x0000000704047291 */ /* 0x000fe2000f8e18ff */
[----:B------:R-:W-:-:S04]  /*3d00*/  LOP3.LUT R2, R2, UR5, RZ, 0x3c, !PT ;  /* 0x0000000502027c12 */ /* 0x000fc8000f8e3cff */
[----:B------:R-:W-:Y:S01]  /*3d10*/  SHF.L.U32 R2, R2, 0x1f, RZ ;  /* 0x0000001f02027819 */ /* 0x000fe200000006ff */
[----:B-1----:R-:W-:-:S07]  /*3d20*/  IMAD.U32 R0, RZ, RZ, UR4 ;  /* 0x00000004ff007e24 */ /* 0x002fce000f8e00ff */
.L_x_77:
[----:B-1----:R1:W2:Y:S02]  /*3d30*/  SYNCS.PHASECHK.TRANS64.TRYWAIT P0, [R0+URZ], R2 ;  /* 0x00000002000075a7 */ /* 0x0022a400080011ff */
[----:B--2---:R-:W-:Y:S05]  /*3d40*/  @!P0 NANOSLEEP.SYNCS 0x989680 ;  /* 0x009896800000895d */ /* 0x004fea0003900000 */
[----:B------:R-:W2:Y:S02]  /*3d50*/  @!P0 SYNCS.PHASECHK.TRANS64 P0, [R0+URZ], R2 ;  /* 0x00000002000085a7 */ /* 0x000ea400080010ff */
[----:B--2---:R-:W-:Y:S05]  /*3d60*/  @P0 EXIT ;  /* 0x000000000000094d */ /* 0x004fea0003800000 */
[----:B------:R-:W-:Y:S05]  /*3d70*/  BRA `(.L_x_77) ;  /* 0xfffffffc00ec7947 */ /* 0x000fea000383ffff */
.L_x_23:
[----:B------:R-:W-:-:S04]  /*3d80*/  UISETP.NE.AND UP0, UPT, UR63, URZ, UPT ;  /* 0x000000ff3f00728c */ /* 0x000fc8000bf05270 */
[----:B------:R-:W-:-:S09]  /*3d90*/  UISETP.NE.OR UP0, UPT, UR22, 0x1, UP0 ;  /* 0x000000011600788c */ /* 0x000fd20008705670 */
[----:B------:R-:W-:Y:S05]  /*3da0*/  BRA.U UP0, `(.L_x_78) ;  /* 0x0000000500487547 */ /* 0x000fea000b800000 */
[----:B------:R-:W-:Y:S01]  /*3db0*/  ISETP.GE.U32.AND P2, PT, R0, 0x2, PT ;  /* 0x000000020000780c */ /* 0x000fe20003f46070 */
[----:B------:R-:W-:Y:S01]  /*3dc0*/  IMAD.MOV.U32 R12, RZ, RZ, 0x1 ;  /* 0x00000001ff0c7424 */ /* 0x000fe200078e00ff */
[----:B------:R-:W-:Y:S02]  /*3dd0*/  CS2R R10, SRZ ;  /* 0x00000000000a7805 */ /* 0x000fe4000001ff00 */
[----:B------:R-:W-:Y:S01]  /*3de0*/  CS2R R8, SRZ ;  /* 0x0000000000087805 */ /* 0x000fe2000001ff00 */
[----:B------:R-:W-:Y:S01]  /*3df0*/  UMOV UR4, 0x400 ;  /* 0x0000040000047882 */ /* 0x000fe20000000000 */
[----:B------:R-:W-:Y:S01]  /*3e00*/  UMOV UR5, URZ ;  /* 0x000000ff00057c82 */ /* 0x000fe20008000000 */
[----:B------:R-:W-:-:S12]  /*3e10*/  ULEA UR6, UR63, UR4, 0x18 ;  /* 0x000000043f067291 */ /* 0x000fd8000f8ec0ff */
.L_x_82:
[----:B------:R-:W-:Y:S02]  /*3e20*/  LEA R2, R8, UR6, 0x3 ;  /* 0x0000000608027c11 */ /* 0x000fe4000f8e18ff */
[----:B------:R-:W-:-:S03]  /*3e30*/  SHF.L.U32 R4, R9, 0x1f, RZ ;  /* 0x0000001f09047819 */ /* 0x000fc600000006ff */
[----:B------:R-:W-:Y:S01]  /*3e40*/  VIADD R5, R2, 0x2c0 ;  /* 0x000002c002057836 */ /* 0x000fe20000000000 */
[----:B------:R-:W1:Y:S02]  /*3e50*/  SYNCS.PHASECHK.TRANS64.TRYWAIT P0, [R2+URZ+0x2b0], R4 ;  /* 0x0002b004020075a7 */ /* 0x000e6400080011ff */
[----:B-1----:R-:W-:Y:S05]  /*3e60*/  @!P0 BRA `(.L_x_79) ;  /* 0x0000004800708947 */ /* 0x002fea0003800000 */
.L_x_210:
[----:B------:R-:W-:Y:S01]  /*3e70*/  ULEA UR4, UR5, UR6, 0x3 ;  /* 0x0000000605047291 */ /* 0x000fe2000f8e18ff */
[----:B-1----:R-:W-:Y:S01]  /*3e80*/  PRMT R2, RZ, 0x654, R5 ;  /* 0x00000654ff027816 */ /* 0x002fe20000000005 */
[----:B------:R-:W-:Y:S01]  /*3e90*/  @!P2 IMAD.MOV.U32 R4, RZ, RZ, 0x10 ;  /* 0x00000010ff04a424 */ /* 0x000fe200078e00ff */
[----:B------:R-:W-:Y:S01]  /*3ea0*/  SHF.L.U32 R5, R12, 0x1f, RZ ;  /* 0x0000001f0c057819 */ /* 0x000fe200000006ff */
[----:B------:R-:W-:Y:S01]  /*3eb0*/  UIADD3 UR7, UPT, UPT, UR4, 0x250, URZ ;  /* 0x0000025004077890 */ /* 0x000fe2000fffe0ff */
[----:B------:R1:W-:Y:S05]  /*3ec0*/  SYNCS.ARRIVE.TRANS64.RED.A1T0 RZ, [R2+URZ], RZ ;  /* 0x000000ff02ff79a7 */ /* 0x0003ea00081004ff */
[----:B------:R-:W-:Y:S01]  /*3ed0*/  IMAD.U32 R6, RZ, RZ, UR7 ;  /* 0x00000007ff067e24 */ /* 0x000fe2000f8e00ff */
[----:B------:R-:W2:Y:S04]  /*3ee0*/  SYNCS.PHASECHK.TRANS64.TRYWAIT P0, [UR4+0x260], R5 ;  /* 0x00026005ff0075a7 */ /* 0x000ea80008001104 */
[----:B------:R-:W-:Y:S01]  /*3ef0*/  PRMT R6, R0, 0x654, R6 ;  /* 0x0000065400067816 */ /* 0x000fe20000000006 */
[----:B-12---:R-:W-:Y:S06]  /*3f00*/  @!P0 BRA `(.L_x_80) ;  /* 0x00000048005c8947 */ /* 0x006fec0003800000 */
.L_x_212:
[----:B------:R-:W-:Y:S01]  /*3f10*/  ULEA UR8, UR5, UR6, 0x4 ;  /* 0x0000000605087291 */ /* 0x000fe2000f8e20ff */
[----:B------:R-:W-:Y:S01]  /*3f20*/  SEL R3, R6, R3, !P2 ;  /* 0x0000000306037207 */ /* 0x000fe20005000000 */
[----:B------:R-:W-:Y:S01]  /*3f30*/  UIADD3 UR9, UPT, UPT, UR4, 0x250, URZ ;  /* 0x0000025004097890 */ /* 0x000fe2000fffe0ff */
[----:B-1----:R-:W-:Y:S01]  /*3f40*/  LEA R2, R11, UR6, 0x3 ;  /* 0x000000060b027c11 */ /* 0x002fe2000f8e18ff */
[----:B------:R-:W-:Y:S01]  /*3f50*/  UIADD3 UR8, UPT, UPT, UR8, 0x2e0, URZ ;  /* 0x000002e008087890 */ /* 0x000fe2000fffe0ff */
[----:B------:R1:W-:Y:S01]  /*3f60*/  @!P2 SYNCS.ARRIVE.TRANS64.RED RZ, [R3+URZ], R4 ;  /* 0x0000000403ffa9a7 */ /* 0x0003e200080004ff */
[----:B------:R-:W-:Y:S01]  /*3f70*/  UIADD3 UR4, UPT, UPT, UR5, 0x1, URZ ;  /* 0x0000000105047890 */ /* 0x000fe2000fffe0ff */
[----:B------:R-:W-:-:S03]  /*3f80*/  VIADD R8, R8, 0x1 ;  /* 0x0000000108087836 */ /* 0x000fc60000000000 */
[----:B------:R-:W-:Y:S02]  /*3f90*/  UISETP.NE.AND UP0, UPT, UR4, 0x2, UPT ;  /* 0x000000020400788c */ /* 0x000fe4000bf05270 */
[----:B------:R-:W-:Y:S01]  /*3fa0*/  ISETP.NE.AND P0, PT, R8, 0x2, PT ;  /* 0x000000020800780c */ /* 0x000fe20003f05270 */
[----:B------:R-:W-:Y:S06]  /*3fb0*/  UGETNEXTWORKID.BROADCAST [UR8], [UR9] ;  /* 0x00000000080073ca */ /* 0x000fec0008000100 */
[----:B------:R-:W-:Y:S02]  /*3fc0*/  USEL UR7, URZ, 0x1, UP0 ;  /* 0x00000001ff077887 */ /* 0x000fe40008000000 */
[----:B------:R-:W-:-:S04]  /*3fd0*/  USEL UR5, UR4, URZ, UP0 ;  /* 0x000000ff04057287 */ /* 0x000fc80008000000 */
[----:B------:R-:W-:Y:S02]  /*3fe0*/  LOP3.LUT R12, R12, UR7, RZ, 0x3c, !PT ;  /* 0x000000070c0c7c12 */ /* 0x000fe4000f8e3cff */
[----:B-1----:R-:W-:-:S04]  /*3ff0*/  SHF.L.U32 R4, R10, 0x1f, RZ ;  /* 0x0000001f0a047819 */ /* 0x002fc800000006ff */
[----:B------:R-:W1:Y:S02]  /*4000*/  SYNCS.PHASECHK.TRANS64.TRYWAIT P1, [R2+URZ+0x250], R4 ;  /* 0x00025004020075a7 */ /* 0x000e6400080211ff */
[----:B-1----:R-:W-:Y:S05]  /*4010*/  @!P1 BRA `(.L_x_81) ;  /* 0x0000004800309947 */ /* 0x002fea0003800000 */
.L_x_213:
[C---:B-1----:R-:W-:Y:S01]  /*4020*/  LEA R4, R11.reuse, UR6, 0x4 ;  /* 0x000000060b047c11 */ /* 0x042fe2000f8e20ff */
[----:B------:R-:W-:Y:S01]  /*4030*/  VIADD R2, R2, 0x260 ;  /* 0x0000026002027836 */ /* 0x000fe20000000000 */
[----:B------:R-:W-:Y:S01]  /*4040*/  SEL R8, R8, RZ, P0 ;  /* 0x000000ff08087207 */ /* 0x000fe20000000000 */
[----:B------:R-:W-:-:S03]  /*4050*/  VIADD R11, R11, 0x1 ;  /* 0x000000010b0b7836 */ /* 0x000fc60000000000 */
[----:B------:R-:W1:Y:S01]  /*4060*/  LDS.128 R4, [R4+0x2e0] ;  /* 0x0002e00004047984 */ /* 0x000e620000000c00 */
[----:B------:R-:W-:Y:S02]  /*4070*/  PRMT R2, RZ, 0x654, R2 ;  /* 0x00000654ff027816 */ /* 0x000fe40000000002 */
[C---:B------:R-:W-:Y:S01]  /*4080*/  ISETP.NE.AND P1, PT, R11.reuse, 0x2, PT ;  /* 0x000000020b00780c */ /* 0x040fe20003f25270 */
[----:B------:R-:W-:Y:S01]  /*4090*/  @!PT LDS RZ, [RZ] ;  /* 0x00000000fffff984 */ /* 0x000fe20000000800 */
[----:B------:R-:W-:Y:S01]  /*40a0*/  @!PT LDS RZ, [RZ] ;  /* 0x00000000fffff984 */ /* 0x000fe20000000800 */
[----:B------:R-:W-:Y:S01]  /*40b0*/  @!PT LDS RZ, [RZ] ;  /* 0x00000000fffff984 */ /* 0x000fe20000000800 */
[----:B------:R-:W-:Y:S01]  /*40c0*/  @!PT LDS RZ, [RZ] ;  /* 0x00000000fffff984 */ /* 0x000fe20000000800 */
[----:B------:R2:W-:Y:S06]  /*40d0*/  MEMBAR.ALL.CTA ;  /* 0x0000000000007992 */ /* 0x0005ec0000008000 */
[----:B--2---:R-:W2:Y:S01]  /*40e0*/  FENCE.VIEW.ASYNC.S ;  /* 0x00000000000073c6 */ /* 0x004ea20000000000 */
[----:B------:R-:W-:Y:S01]  /*40f0*/  SEL R11, R11, RZ, P1 ;  /* 0x000000ff0b0b7207 */ /* 0x000fe20000800000 */
[----:B--2---:R2:W-:Y:S01]  /*4100*/  SYNCS.ARRIVE.TRANS64.RED.A1T0 RZ, [R2+URZ], RZ ;  /* 0x000000ff02ff79a7 */ /* 0x0045e200081004ff */
[----:B-1----:R-:W-:-:S02]  /*4110*/  LOP3.LUT P3, RZ, R6, 0x1, RZ, 0xc0, !PT ;  /* 0x0000000106ff7812 */ /* 0x002fc4000786c0ff */
[----:B------:R-:W-:-:S04]  /*4120*/  SEL R4, RZ, 0x1, P1 ;  /* 0x00000001ff047807 */ /* 0x000fc80000800000 */
[----:B------:R-:W-:Y:S02]  /*4130*/  LOP3.LUT R10, R10, R4, RZ, 0x3c, !PT ;  /* 0x000000040a0a7212 */ /* 0x000fe400078e3cff */
[----:B--2---:R-:W-:-:S04]  /*4140*/  SEL R2, RZ, 0x1, P0 ;  /* 0x00000001ff027807 */ /* 0x004fc80000000000 */
[----:B------:R-:W-:Y:S01]  /*4150*/  LOP3.LUT R9, R9, R2, RZ, 0x3c, !PT ;  /* 0x0000000209097212 */ /* 0x000fe200078e3cff */
[----:B------:R-:W-:Y:S06]  /*4160*/  @P3 BRA `(.L_x_82) ;  /* 0xfffffffc002c3947 */ /* 0x000fec000383ffff */
[----:B------:R-:W-:Y:S01]  /*4170*/  ULEA UR4, UR5, UR6, 0x3 ;  /* 0x0000000605047291 */ /* 0x000fe2000f8e18ff */
[----:B------:R-:W-:-:S08]  /*4180*/  SHF.L.U32 R2, R12, 0x1f, RZ ;  /* 0x0000001f0c027819 */ /* 0x000fd000000006ff */
[----:B------:R-:W1:Y:S02]  /*4190*/  SYNCS.PHASECHK.TRANS64 P0, [UR4+0x260], R2 ;  /* 0x00026002ff0075a7 */ /* 0x000e640008001004 */
[----:B-1----:R-:W-:Y:S05]  /*41a0*/  @P0 BRA `(.L_x_83) ;  /* 0x0000000000080947 */ /* 0x002fea0003800000 */
[----:B------:R-:W1:Y:S02]  /*41b0*/  SYNCS.PHASECHK.TRANS64.TRYWAIT P0, [UR4+0x260], R2 ;  /* 0x00026002ff0075a7 */ /* 0x000e640008001104 */
[----:B-1----:R-:W-:Y:S05]  /*41c0*/  @!P0 BRA `(.L_x_84) ;  /* 0x0000004400d88947 */ /* 0x002fea0003800000 */
.L_x_83:
[----:B------:R-:W-:-:S04]  /*41d0*/  UIADD3 UR7, UPT, UPT, UR5, 0x1, URZ ;  /* 0x0000000105077890 */ /* 0x000fc8000fffe0ff */
[----:B------:R-:W-:-:S04]  /*41e0*/  UISETP.NE.AND UP0, UPT, UR7, 0x2, UPT ;  /* 0x000000020700788c */ /* 0x000fc8000bf05270 */
[----:B------:R-:W-:Y:S02]  /*41f0*/  USEL UR8, URZ, 0x1, UP0 ;  /* 0x00000001ff087887 */ /* 0x000fe40008000000 */
[----:B------:R-:W-:-:S04]  /*4200*/  USEL UR7, UR7, URZ, UP0 ;  /* 0x000000ff07077287 */ /* 0x000fc80008000000 */
[----:B------:R-:W-:Y:S01]  /*4210*/  ULEA UR7, UR7, UR6, 0x3 ;  /* 0x0000000607077291 */ /* 0x000fe2000f8e18ff */
[----:B-1----:R-:W-:-:S04]  /*4220*/  LOP3.LUT R2, R12, UR8, RZ, 0x3c, !PT ;  /* 0x000000080c027c12 */ /* 0x002fc8000f8e3cff */
[----:B------:R-:W-:-:S04]  /*4230*/  SHF.L.U32 R0, R2, 0x1f, RZ ;  /* 0x0000001f02007819 */ /* 0x000fc800000006ff */
[----:B------:R-:W1:Y:S02]  /*4240*/  SYNCS.PHASECHK.TRANS64 P0, [UR7+0x260], R0 ;  /* 0x00026000ff0075a7 */ /* 0x000e640008001007 */
[----:B-1----:R-:W-:Y:S05]  /*4250*/  @P0 EXIT ;  /* 0x000000000000094d */ /* 0x002fea0003800000 */
[----:B------:R-:W-:Y:S02]  /*4260*/  SHF.L.U32 R2, R2, 0x1f, RZ ;  /* 0x0000001f02027819 */ /* 0x000fe400000006ff */
[----:B------:R-:W-:-:S07]  /*4270*/  MOV R0, UR7 ;  /* 0x0000000700007c02 */ /* 0x000fce0008000f00 */
.L_x_85:
[----:B-1----:R1:W2:Y:S02]  /*4280*/  SYNCS.PHASECHK.TRANS64.TRYWAIT P0, [R0+URZ+0x260], R2 ;  /* 0x00026002000075a7 */ /* 0x0022a400080011ff */
[----:B--2---:R-:W-:Y:S05]  /*4290*/  @!P0 NANOSLEEP.SYNCS 0x989680 ;  /* 0x009896800000895d */ /* 0x004fea0003900000 */
[----:B------:R-:W2:Y:S02]  /*42a0*/  @!P0 SYNCS.PHASECHK.TRANS64 P0, [R0+URZ+0x260], R2 ;  /* 0x00026002000085a7 */ /* 0x000ea400080010ff */
[----:B--2---:R-:W-:Y:S05]  /*42b0*/  @P0 EXIT ;  /* 0x000000000000094d */ /* 0x004fea0003800000 */
[----:B------:R-:W-:Y:S05]  /*42c0*/  BRA `(.L_x_85) ;  /* 0xfffffffc00ec7947 */ /* 0x000fea000383ffff */
.L_x_78:
[----:B------:R-:W-:Y:S05]  /*42d0*/  BRA.U UP4, `(.L_x_86) ;  /* 0x0000000d049c7547 */ /* 0x000fea000b800000 */
[----:B------:R-:W-:Y:S01]  /*42e0*/  UMOV UR4, 0x40 ;  /* 0x0000004000047882 */ /* 0x000fe20000000000 */
[----:B------:R-:W-:Y:S01]  /*42f0*/  NOP ;  /* 0x0000000000007918 */ /* 0x000fe20000000000 */
[----:B------:R-:W-:Y:S01]  /*4300*/  ULEA UR5, UR63, UR4, 0x18 ;  /* 0x000000043f057291 */ /* 0x000fe2000f8ec0ff */
[----:B------:R-:W-:Y:S02]  /*4310*/  UMOV UR6, 0x400 ;  /* 0x0000040000067882 */ /* 0x000fe40000000000 */
[----:B------:R-:W-:-:S06]  /*4320*/  ULEA UR6, UR63, UR6, 0x18 ;  /* 0x000000063f067291 */ /* 0x000fcc000f8ec0ff */
[----:B------:R-:W1:Y:S02]  /*4330*/  LDS.U8 R0, [UR5+0x1c] ;  /* 0x00001c05ff007984 */ /* 0x000e640008000000 */
[----:B-1----:R-:W-:-:S13]  /*4340*/  ISETP.NE.AND P0, PT, R0, RZ, PT ;  /* 0x000000ff0000720c */ /* 0x002fda0003f05270 */
[----:B------:R-:W-:Y:S05]  /*4350*/  @P0 BRA `(.L_x_87) ;  /* 0x0000000000580947 */ /* 0x000fea0003800000 */
[----:B------:R-:W-:-:S13]  /*4360*/  ELECT P0, URZ, PT ;  /* 0x0000000000ff782f */ /* 0x000fda0003800000 */
[----:B------:R-:W-:Y:S05]  /*4370*/  @!P0 BRA `(.L_x_88) ;  /* 0x0000000000608947 */ /* 0x000fea0003800000 */
[----:B------:R-:W-:Y:S01]  /*4380*/  UMOV UR4, 0x10 ;  /* 0x0000001000047882 */ /* 0x000fe20000000000 */
[----:B------:R-:W-:Y:S01]  /*4390*/  HFMA2 R0, -RZ, RZ, 0, 5.9604644775390625e-08 ;  /* 0x00000001ff007431 */ /* 0x000fe200000001ff */
[----:B------:R-:W-:-:S03]  /*43a0*/  MOV R3, 0xffff ;  /* 0x0000ffff00037802 */ /* 0x000fc60000000f00 */
[----:B------:R-:W-:Y:S04]  /*43b0*/  DEPBAR.LE SB1, 0x36 ;  /* 0x00009d800000791a */ /* 0x000fe80000000000 */
[----:B------:R-:W1:Y:S02]  /*43c0*/  UTCATOMSWS.FIND_AND_SET.ALIGN UP0, UR4, UR4 ;  /* 0x00000004000475e3 */ /* 0x000e640008000800 */
[----:B-1----:R-:W-:Y:S01]  /*43d0*/  MOV R4, UR4 ;  /* 0x0000000400047c02 */ /* 0x002fe20008000f00 */
[----:B------:R-:W-:Y:S06]  /*43e0*/  BRA.U UP0, `(.L_x_89) ;  /* 0x0000000100187547 */ /* 0x000fec000b800000 */
.L_x_90:
[----:B------:R-:W-:Y:S05]  /*43f0*/  NANOSLEEP 0x64 ;  /* 0x000000640000795d */ /* 0x000fea0003800000 */
[----:B------:R-:W-:-:S05]  /*4400*/  UMOV UR4, 0x10 ;  /* 0x0000001000047882 */ /* 0x000fca0000000000 */
[----:B------:R-:W-:Y:S04]  /*4410*/  DEPBAR.LE SB1, 0x36 ;  /* 0x00009d800000791a */ /* 0x000fe80000000000 */
[----:B------:R-:W1:Y:S02]  /*4420*/  UTCATOMSWS.FIND_AND_SET.ALIGN UP0, UR4, UR4 ;  /* 0x00000004000475e3 */ /* 0x000e640008000800 */
[----:B-1----:R-:W-:Y:S01]  /*4430*/  MOV R4, UR4 ;  /* 0x0000000400047c02 */ /* 0x002fe20008000f00 */
[----:B------:R-:W-:Y:S05]  /*4440*/  BRA.U !UP0, `(.L_x_90) ;  /* 0xfffffffd08e87547 */ /* 0x000fea000b83ffff */
.L_x_89:
[-C--:B------:R-:W-:Y:S02]  /*4450*/  SHF.L.U32 R3, R3, R4.reuse, RZ ;  /* 0x0000000403037219 */ /* 0x080fe400000006ff */
[----:B------:R-:W-:Y:S01]  /*4460*/  SHF.L.U32 R0, R0, R4, RZ ;  /* 0x0000000400007219 */ /* 0x000fe200000006ff */
[----:B------:R-:W-:Y:S02]  /*4470*/  IMAD.SHL.U32 R4, R4, 0x20, RZ ;  /* 0x0000002004047824 */ /* 0x000fe400078e00ff */
[----:B------:R1:W-:Y:S04]  /*4480*/  ATOMS.OR RZ, [UR5+0x14], R3 ;  /* 0x00001403ffff798c */ /* 0x0003e8000b000005 */
[----:B------:R1:W-:Y:S04]  /*4490*/  ATOMS.OR RZ, [UR5+0x18], R0 ;  /* 0x00001800ffff798c */ /* 0x0003e8000b000005 */
[----:B------:R1:W-:Y:S01]  /*44a0*/  STS [UR6+0x300], R4 ;  /* 0x00030004ff007988 */ /* 0x0003e20008000806 */
[----:B------:R-:W-:Y:S05]  /*44b0*/  BRA `(.L_x_88) ;  /* 0x0000000000107947 */ /* 0x000fea0003800000 */
.L_x_87:
[----:B------:R-:W-:Y:S02]  /*44c0*/  MOV R0, 0xffffffff ;  /* 0xffffffff00007802 */ /* 0x000fe40000000f00 */
[----:B------:R-:W-:-:S03]  /*44d0*/  MOV R4, 0x4500 ;  /* 0x0000450000047802 */ /* 0x000fc60000000f00 */
[----:B------:R1:W-:Y:S04]  /*44e0*/  STS [UR6+0x300], R0 ;  /* 0x00030000ff007988 */ /* 0x0003e80008000806 */
[----:B-1---5:R-:W-:Y:S05]  /*44f0*/  CALL.REL.NOINC `($__internal_1_$__cuda_sm10x_tcgen05_guardrail_trap_phase_invalid_during_alloc) ;  /* 0x00000048006c7944 */ /* 0x022fea0003c00000 */
.L_x_88:
[----:B------:R-:W-:Y:S05]  /*4500*/  WARPSYNC.ALL ;  /* 0x0000000000007948 */ /* 0x000fea0003800000 */
[----:B------:R-:W2:Y:S01]  /*4510*/  S2UR UR4, SR_CgaCtaId ;  /* 0x00000000000479c3 */ /* 0x000ea20000008800 */
[----:B------:R-:W-:Y:S01]  /*4520*/  UMOV UR17, 0x400 ;  /* 0x0000040000117882 */ /* 0x000fe20000000000 */
[----:B------:R-:W-:-:S06]  /*4530*/  NOP ;  /* 0x0000000000007918 */ /* 0x000fcc0000000000 */
[----:B------:R-:W-:Y:S06]  /*4540*/  BAR.ARV 0x6, 0xa0 ;  /* 0x0182800000007b1d */ /* 0x000fec0000002000 */
[----:B------:R-:W3:Y:S01]  /*4550*/  LDCU UR5, c[0x0][0x38c] ;  /* 0x00007180ff0577ac */ /* 0x000ee20008000800 */
[----:B------:R-:W-:Y:S01]  /*4560*/  LOP3.LUT R2, R2, 0xffff, RZ, 0xc0, !PT ;  /* 0x0000ffff02027812 */ /* 0x000fe200078ec0ff */
[----:B------:R-:W-:Y:S01]  /*4570*/  IMAD.MOV.U32 R11, RZ, RZ, 0x1 ;  /* 0x00000001ff0b7424 */ /* 0x000fe200078e00ff */
[----:B------:R-:W-:Y:S01]  /*4580*/  CS2R R8, SRZ ;  /* 0x0000000000087805 */ /* 0x000fe2000001ff00 */
[----:B------:R-:W4:Y:S01]  /*4590*/  LDCU UR8, c[0x0][0x38c] ;  /* 0x00007180ff0877ac */ /* 0x000f220008000800 */
[----:B------:R-:W-:Y:S01]  /*45a0*/  R2UR UR19, R2 ;  /* 0x00000000021372ca */ /* 0x000fe200000e0000 */
[----:B------:R-:W-:Y:S01]  /*45b0*/  IMAD.MOV.U32 R10, RZ, RZ, RZ ;  /* 0x000000ffff0a7224 */ /* 0x000fe200078e00ff */
[----:B------:R-:W-:Y:S01]  /*45c0*/  UMOV UR22, URZ ;  /* 0x000000ff00167c82 */ /* 0x000fe20008000000 */
[----:B------:R-:W-:Y:S01]  /*45d0*/  UMOV UR14, URZ ;  /* 0x000000ff000e7c82 */ /* 0x000fe20008000000 */
[----:B--2---:R-:W-:Y:S01]  /*45e0*/  ULEA UR17, UR4, UR17, 0x18 ;  /* 0x0000001104117291 */ /* 0x004fe2000f8ec0ff */
[----:B------:R-:W-:Y:S01]  /*45f0*/  UMOV UR26, 0x0 ;  /* 0x00000000001a7882 */ /* 0x000fe20000000000 */
[----:B------:R-:W-:-:S02]  /*4600*/  UMOV UR27, 0x4080910 ;  /* 0x04080910001b7882 */ /* 0x000fc40000000000 */
[----:B------:R-:W-:Y:S02]  /*4610*/  UIADD3 UR6, UPT, UPT, UR17, 0x4800, URZ ;  /* 0x0000480011067890 */ /* 0x000fe4000fffe0ff */
[----:B------:R-:W-:Y:S02]  /*4620*/  UIADD3 UR7, UPT, UPT, UR17, 0x26800, URZ ;  /* 0x0002680011077890 */ /* 0x000fe4000fffe0ff */
[----:B---3--:R-:W-:Y:S01]  /*4630*/  UIADD3 UR5, UPT, UPT, UR5, 0xf, URZ ;  /* 0x0000000f05057890 */ /* 0x008fe2000fffe0ff */
[----:B-1----:R-:W1:Y:S01]  /*4640*/  LDS R0, [UR17+0x300] ;  /* 0x00030011ff007984 */ /* 0x002e620008000800 */
[----:B------:R-:W-:Y:S02]  /*4650*/  USHF.R.U32.HI UR6, URZ, 0x4, UR6 ;  /* 0x00000004ff067899 */ /* 0x000fe40008011606 */
[----:B------:R-:W-:Y:S02]  /*4660*/  USHF.R.S32.HI UR4, URZ, 0x1f, UR5 ;  /* 0x0000001fff047899 */ /* 0x000fe40008011405 */
[----:B------:R-:W-:-:S02]  /*4670*/  ULOP3.LUT UR6, UR6, 0x3fff, URZ, 0xc0, !UPT ;  /* 0x00003fff06067892 */ /* 0x000fc4000f8ec0ff */
[----:B------:R-:W-:Y:S02]  /*4680*/  ULEA.HI UR4, UR4, UR5, URZ, 0x4 ;  /* 0x0000000504047291 */ /* 0x000fe4000f8f20ff */
[----:B------:R-:W-:Y:S02]  /*4690*/  USHF.R.U32.HI UR5, URZ, 0x4, UR7 ;  /* 0x00000004ff057899 */ /* 0x000fe40008011607 */
[----:B------:R-:W-:Y:S02]  /*46a0*/  USHF.R.S32.HI UR28, URZ, 0x4, UR4 ;  /* 0x00000004ff1c7899 */ /* 0x000fe40008011404 */
[----:B------:R-:W-:Y:S02]  /*46b0*/  ULOP3.LUT UR5, UR5, 0x3fff, URZ, 0xc0, !UPT ;  /* 0x00003fff05057892 */ /* 0x000fe4000f8ec0ff */
[----:B------:R-:W-:Y:S02]  /*46c0*/  UISETP.LT.AND UP0, UPT, UR28, 0x1, UPT ;  /* 0x000000011c00788c */ /* 0x000fe4000bf01270 */
[----:B------:R-:W-:-:S02]  /*46d0*/  ULOP3.LUT UR20, UR6, 0x10000, URZ, 0xfc, !UPT ;  /* 0x0001000006147892 */ /* 0x000fc4000f8efcff */
[----:B------:R-:W-:Y:S02]  /*46e0*/  USEL UR29, UR28, 0x1, !UP0 ;  /* 0x000000011c1d7887 */ /* 0x000fe4000c000000 */
[----:B------:R-:W-:Y:S02]  /*46f0*/  ULOP3.LUT UR21, UR5, 0x10000, URZ, 0xfc, !UPT ;  /* 0x0001000005157892 */ /* 0x000fe4000f8efcff */
[----:B------:R-:W-:Y:S02]  /*4700*/  UIADD3 UR29, UPT, UPT, -UR29, URZ, URZ ;  /* 0x000000ff1d1d7290 */ /* 0x000fe4000fffe1ff */
[----:B----4-:R-:W-:Y:S01]  /*4710*/  UISETP.GE.AND UP4, UPT, UR8, 0x1, UPT ;  /* 0x000000010800788c */ /* 0x010fe2000bf86270 */
[----:B------:R-:W-:Y:S01]  /*4720*/  UMOV UR24, 0x0 ;  /* 0x0000000000187882 */ /* 0x000fe20000000000 */
[----:B------:R-:W-:Y:S01]  /*4730*/  UMOV UR25, 0x4080910 ;  /* 0x0408091000197882 */ /* 0x000fe20000000000 */
[----:B-1----:R-:W-:-:S15]  /*4740*/  R2UR UR30, R0 ;  /* 0x00000000001e72ca */ /* 0x002fde00000e0000 */
.L_x_97:
[----:B------:R-:W-:Y:S02]  /*4750*/  LEA R0, R10, UR17, 0x3 ;  /* 0x000000110a007c11 */ /* 0x000fe4000f8e18ff */
[----:B------:R-:W-:Y:S02]  /*4760*/  SHF.L.U32 R2, R9, 0x1f, RZ ;  /* 0x0000001f09027819 */ /* 0x000fe400000006ff */
[----:B------:R-:W-:Y:S01]  /*4770*/  PLOP3.LUT P0, PT, PT, PT, UP4, 0x80, 0x8 ;  /* 0x000000000008781c */ /* 0x000fe20003f0f048 */
[----:B------:R-:W-:Y:S01]  /*4780*/  VIADD R3, R0, 0x260 ;  /* 0x0000026000037836 */ /* 0x000fe20000000000 */
[----:B-1----:R-:W1:Y:S02]  /*4790*/  SYNCS.PHASECHK.TRANS64.TRYWAIT P1, [R0+URZ+0x250], R2 ;  /* 0x00025002000075a7 */ /* 0x002e6400080211ff */
[----:B-1-3--:R-:W-:Y:S09]  /*47a0*/  @!P1 BRA `(.L_x_91) ;  /* 0x0000004000789947 */ /* 0x00aff20003800000 */
.L_x_215:
[----:B------:R-:W-:Y:S01]  /*47b0*/  LEA R4, R10, UR17, 0x4 ;  /* 0x000000110a047c11 */ /* 0x000fe2000f8e20ff */
[----:B------:R-:W-:Y:S01]  /*47c0*/  @UP4 ULEA UR4, UR14, UR17, 0x3 ;  /* 0x000000110e044291 */ /* 0x000fe2000f8e18ff */
[----:B------:R-:W-:Y:S01]  /*47d0*/  PLOP3.LUT P2, PT, PT, PT, PT, 0x80, 0x8 ;  /* 0x000000000008781c */ /* 0x000fe20003f4f070 */
[----:B------:R-:W-:Y:S01]  /*47e0*/  ULEA UR23, UR22, UR17, 0x3 ;  /* 0x0000001116177291 */ /* 0x000fe2000f8e18ff */
[----:B------:R-:W-:Y:S02]  /*47f0*/  PRMT R3, RZ, 0x654, R3 ;  /* 0x00000654ff037816 */ /* 0x000fe40000000003 */
[----:B------:R-:W2:Y:S01]  /*4800*/  LDS.128 R4, [R4+0x2e0] ;  /* 0x0002e00004047984 */ /* 0x000ea20000000c00 */
[----:B-1----:R-:W-:Y:S02]  /*4810*/  @P0 SHF.L.U32 R2, R8, 0x1f, RZ ;  /* 0x0000001f08020819 */ /* 0x002fe400000006ff */
[----:B------:R-:W-:Y:S01]  /*4820*/  SHF.L.U32 R0, R11, 0x1f, RZ ;  /* 0x0000001f0b007819 */ /* 0x000fe200000006ff */
[----:B------:R-:W-:Y:S01]  /*4830*/  @!PT LDS RZ, [RZ] ;  /* 0x00000000fffff984 */ /* 0x000fe20000000800 */
[----:B------:R-:W-:Y:S01]  /*4840*/  @!PT LDS RZ, [RZ] ;  /* 0x00000000fffff984 */ /* 0x000fe20000000800 */
[----:B------:R-:W-:Y:S01]  /*4850*/  @!PT LDS RZ, [RZ] ;  /* 0x00000000fffff984 */ /* 0x000fe20000000800 */
[----:B------:R-:W-:Y:S01]  /*4860*/  @!PT LDS RZ, [RZ] ;  /* 0x00000000fffff984 */ /* 0x000fe20000000800 */
[----:B------:R1:W-:Y:S06]  /*4870*/  MEMBAR.ALL.CTA ;  /* 0x0000000000007992 */ /* 0x0003ec0000008000 */
[----:B-1----:R-:W1:Y:S02]  /*4880*/  FENCE.VIEW.ASYNC.S ;  /* 0x00000000000073c6 */ /* 0x002e640000000000 */
[----:B-1----:R1:W-:Y:S01]  /*4890*/  SYNCS.ARRIVE.TRANS64.RED.A1T0 RZ, [R3+URZ], RZ ;  /* 0x000000ff03ff79a7 */ /* 0x0023e200081004ff */
[----:B------:R1:W3:Y:S01]  /*48a0*/  @P0 SYNCS.PHASECHK.TRANS64.TRYWAIT P2, [UR4], R2 ;  /* 0x00000002ff0005a7 */ /* 0x0002e20008041104 */
[----:B------:R-:W-:Y:S01]  /*48b0*/  ULEA.HI UR4, UR22, UR22, URZ, 0x1 ;  /* 0x0000001616047291 */ /* 0x000fe2000f8f08ff */
[----:B--2---:R-:W-:-:S03]  /*48c0*/  LOP3.LUT P1, RZ, R6, 0x1, RZ, 0xc0, !PT ;  /* 0x0000000106ff7812 */ /* 0x004fc6000782c0ff */
[----:B------:R-:W-:Y:S02]  /*48d0*/  USHF.L.U32 UR18, UR4, 0x4, URZ ;  /* 0x0000000404127899 */ /* 0x000fe400080006ff */
[----:B------:R-:W-:Y:S02]  /*48e0*/  ULOP3.LUT UR4, UR4, 0xffe, URZ, 0xc0, !UPT ;  /* 0x00000ffe04047892 */ /* 0x000fe4000f8ec0ff */
[----:B------:R-:W-:Y:S02]  /*48f0*/  ULOP3.LUT UR18, UR18, 0xffffffe0, URZ, 0xc0, !UPT ;  /* 0xffffffe012127892 */ /* 0x000fe4000f8ec0ff */
[----:B------:R-:W-:Y:S02]  /*4900*/  UIADD3 UR4, UPT, UPT, -UR4, UR22, URZ ;  /* 0x0000001604047290 */ /* 0x000fe4000fffe1ff */
[----:B------:R-:W-:Y:S01]  /*4910*/  UIADD3 UR18, UPT, UPT, UR30, UR18, URZ ;  /* 0x000000121e127290 */ /* 0x000fe2000fffe0ff */
[----:B------:R-:W2:Y:S03]  /*4920*/  SYNCS.PHASECHK.TRANS64.TRYWAIT P0, [UR23+0x290], R0 ;  /* 0x00029000ff0075a7 */ /* 0x000ea60008001117 */
[----:B------:R-:W-:Y:S01]  /*4930*/  ULEA UR18, UR4, UR18, 0x14 ;  /* 0x0000001204127291 */ /* 0x000fe2000f8ea0ff */
[----:B-123--:R-:W-:Y:S11]  /*4940*/  @!P0 BRA `(.L_x_92) ;  /* 0x0000004000248947 */ /* 0x00eff60003800000 */
.L_x_217:
[----:B------:R-:W-:Y:S01]  /*4950*/  IADD3 R10, PT, PT, R10, 0x1, RZ ;  /* 0x000000010a0a7810 */ /* 0x000fe20007ffe0ff */
[----:B------:R-:W-:Y:S06]  /*4960*/  BRA.U !UP4, `(.L_x_93) ;  /* 0x000000010c987547 */ /* 0x000fec000b800000 */
[----:B------:R-:W-:Y:S01]  /*4970*/  UPLOP3.LUT UP2, UPT, UPT, UPT, UPT, 0x40, 0x4 ;  /* 0x000000000004789c */ /* 0x000fe20003f4e870 */
[----:B------:R-:W-:Y:S01]  /*4980*/  UMOV UR16, UR29 ;  /* 0x0000001d00107c82 */ /* 0x000fe20008000000 */
[----:B------:R-:W-:Y:S01]  /*4990*/  UMOV UR15, UR28 ;  /* 0x0000001c000f7c82 */ /* 0x000fe20008000000 */
[----:B------:R-:W-:-:S08]  /*49a0*/  UMOV UR6, UR14 ;  /* 0x0000000e00067c82 */ /* 0x000fd00008000000 */
.L_x_96:
[----:B------:R-:W-:Y:S02]  /*49b0*/  UIADD3 UR16, UPT, UPT, UR16, 0x1, URZ ;  /* 0x0000000110107890 */ /* 0x000fe4000fffe0ff */
[----:B--2---:R-:W-:Y:S02]  /*49c0*/  ULEA UR5, UR6, UR17, 0x3 ;  /* 0x0000001106057291 */ /* 0x004fe4000f8e18ff */
[----:B------:R-:W-:Y:S01]  /*49d0*/  UISETP.NE.AND UP3, UPT, UR16, URZ, UPT ;  /* 0x000000ff1000728c */ /* 0x000fe2000bf65270 */
[----:B---3--:R-:W-:Y:S10]  /*49e0*/  @P2 BRA `(.L_x_94) ;  /* 0x00000000000c2947 */ /* 0x008ff40003800000 */
[----:B-1----:R-:W-:Y:S04]  /*49f0*/  SHF.L.U32 R2, R8, 0x1f, RZ ;  /* 0x0000001f08027819 */ /* 0x002fe800000006ff */
[----:B------:R-:W1:Y:S02]  /*4a00*/  SYNCS.PHASECHK.TRANS64.TRYWAIT P0, [UR5], R2 ;  /* 0x00000002ff0075a7 */ /* 0x000e640008001105 */
[----:B-1----:R-:W-:Y:S05]  /*4a10*/  @!P0 BRA `(.L_x_95) ;  /* 0x0000004000088947 */ /* 0x002fea0003800000 */
.L_x_94:
[----:B------:R-:W-:Y:S01]  /*4a20*/  UISETP.NE.AND UP0, UPT, UR15, 0x1, UPT ;  /* 0x000000010f00788c */ /* 0x000fe2000bf05270 */
[----:B------:R-:W-:Y:S01]  /*4a30*/  PLOP3.LUT P2, PT, PT, PT, PT, 0x80, 0x8 ;  /* 0x000000000008781c */ /* 0x000fe20003f4f070 */
[----:B------:R-:W-:Y:S02]  /*4a40*/  UIADD3 UR4, UPT, UPT, UR6, 0x1, URZ ;  /* 0x0000000106047890 */ /* 0x000fe4000fffe0ff */
[----:B------:R-:W-:Y:S02]  /*4a50*/  ULEA UR12, UR6, UR21, 0x7 ;  /* 0x00000015060c7291 */ /* 0x000fe4000f8e38ff */
[----:B------:R-:W-:Y:S01]  /*4a60*/  UISETP.NE.AND UP1, UPT, UR4, 0x22, UPT ;  /* 0x000000220400788c */ /* 0x000fe2000bf25270 */
[----:B------:R-:W-:Y:S01]  /*4a70*/  PLOP3.LUT P0, PT, PT, PT, UP0, 0x80, 0x8 ;  /* 0x000000000008781c */ /* 0x000fe20003f0f008 */
[----:B------:R-:W-:Y:S02]  /*4a80*/  UIADD3 UR10, UPT, UPT, UR12, 0x2, URZ ;  /* 0x000000020c0a7890 */ /* 0x000fe4000fffe0ff */
[----:B------:R-:W-:Y:S02]  /*4a90*/  USEL UR7, URZ, 0x1, UP1 ;  /* 0x00000001ff077887 */ /* 0x000fe40008800000 */
[----:B------:R-:W-:Y:S02]  /*4aa0*/  USEL UR14, UR4, URZ, UP1 ;  /* 0x000000ff040e7287 */ /* 0x000fe40008800000 */
[----:B------:R-:W-:Y:S02]  /*4ab0*/  UIADD3 UR15, UPT, UPT, UR15, -0x1, URZ ;  /* 0xffffffff0f0f7890 */ /* 0x000fe4000fffe0ff */
[----:B------:R-:W-:Y:S01]  /*4ac0*/  @UP0 ULEA UR4, UR14, UR17, 0x3 ;  /* 0x000000110e040291 */ /* 0x000fe2000f8e18ff */
[----:B------:R-:W-:Y:S01]  /*4ad0*/  LOP3.LUT R8, R8, UR7, RZ, 0x3c, !PT ;  /* 0x0000000708087c12 */ /* 0x000fe2000f8e3cff */
[----:B------:R-:W-:Y:S01]  /*4ae0*/  UIADD3 UR7, UPT, UPT, UR5, 0x110, URZ ;  /* 0x0000011005077890 */ /* 0x000fe2000fffe0ff */
[----:B------:R-:W-:Y:S02]  /*4af0*/  UMOV UR13, 0x80004020 ;  /* 0x80004020000d7882 */ /* 0x000fe40000000000 */
[----:B-1----:R-:W-:Y:S01]  /*4b00*/  @P0 SHF.L.U32 R0, R8, 0x1f, RZ ;  /* 0x0000001f08000819 */ /* 0x002fe200000006ff */
[----:B------:R-:W-:Y:S01]  /*4b10*/  UMOV UR5, 0x80004020 ;  /* 0x8000402000057882 */ /* 0x000fe20000000000 */
[----:B------:R-:W-:Y:S01]  /*4b20*/  UMOV UR11, 0x80004020 ;  /* 0x80004020000b7882 */ /* 0x000fe20000000000 */
[----:B------:R-:W-:Y:S01]  /*4b30*/  UMOV UR9, 0x80004020 ;  /* 0x8000402000097882 */ /* 0x000fe20000000000 */
[----:B------:R2:W3:Y:S01]  /*4b40*/  @P0 SYNCS.PHASECHK.TRANS64.TRYWAIT P2, [UR4], R0 ;  /* 0x00000000ff0005a7 */ /* 0x0004e20008041104 */
[----:B------:R-:W-:Y:S03]  /*4b50*/  ULEA UR4, UR6, UR20, 0x8 ;  /* 0x0000001406047291 */ /* 0x000fe6000f8e40ff */
[----:B------:R-:W-:Y:S01]  /*4b60*/  UMOV UR6, UR14 ;  /* 0x0000000e00067c82 */ /* 0x000fe20008000000 */
[----:B------:R-:W-:Y:S05]  /*4b70*/  UIADD3 UR8, UPT, UPT, UR4, 0x2, URZ ;  /* 0x0000000204087890 */ /* 0x000fea000fffe0ff */
[----:B------:R2:W-:Y:S01]  /*4b80*/  UTCHMMA gdesc[UR4], gdesc[UR12], tmem[UR18], tmem[UR26], idesc[UR27], UP2 ;  /* 0x00ff1a0c040075ea */ /* 0x0005e20009000012 */
[----:B------:R-:W-:Y:S03]  /*4b90*/  UPLOP3.LUT UP2, UPT, UPT, UPT, UPT, 0x80, 0x8 ;  /* 0x000000000008789c */ /* 0x000fe60003f4f070 */
[----:B------:R2:W-:Y:S01]  /*4ba0*/  UTCHMMA gdesc[UR8], gdesc[UR10], tmem[UR18], tmem[UR24], idesc[UR25], UPT ;  /* 0x00ff180a080075ea */ /* 0x0005e2000b800012 */
[----:B------:R2:W-:Y:S01]  /*4bb0*/  UTCBAR.MULTICAST [UR7], URZ, UR19 ;  /* 0x000000ff070073e9 */ /* 0x0005e20008000813 */
[----:B------:R-:W-:Y:S06]  /*4bc0*/  BRA.U UP3, `(.L_x_96) ;  /* 0xfffffffd03787547 */ /* 0x000fec000b83ffff */
.L_x_93:
[----:B--2---:R-:W-:Y:S01]  /*4bd0*/  UIADD3 UR4, UPT, UPT, UR22, 0x1, URZ ;  /* 0x0000000116047890 */ /* 0x004fe2000fffe0ff */
[C---:B------:R-:W-:Y:S01]  /*4be0*/  ISETP.NE.AND P0, PT, R10.reuse, 0x2, PT ;  /* 0x000000020a00780c */ /* 0x040fe20003f05270 */
[----:B------:R-:W-:Y:S02]  /*4bf0*/  UIADD3 UR5, UPT, UPT, UR23, 0x270, URZ ;  /* 0x0000027017057890 */ /* 0x000fe4000fffe0ff */
[----:B------:R-:W-:Y:S01]  /*4c00*/  UISETP.NE.AND UP0, UPT, UR4, 0x4, UPT ;  /* 0x000000040400788c */ /* 0x000fe2000bf05270 */
[----:B-1----:R-:W-:Y:S02]  /*4c10*/  SEL R0, RZ, 0x1, P0 ;  /* 0x00000001ff007807 */ /* 0x002fe40000000000 */
[----:B------:R-:W-:Y:S01]  /*4c20*/  SEL R10, R10, RZ, P0 ;  /* 0x000000ff0a0a7207 */ /* 0x000fe20000000000 */
[----:B------:R-:W-:Y:S01]  /*4c30*/  USEL UR6, URZ, 0x1, UP0 ;  /* 0x00000001ff067887 */ /* 0x000fe20008000000 */
[----:B------:R-:W-:Y:S01]  /*4c40*/  LOP3.LUT R9, R9, R0, RZ, 0x3c, !PT ;  /* 0x0000000009097212 */ /* 0x000fe200078e3cff */
[----:B------:R-:W-:Y:S01]  /*4c50*/  USEL UR22, UR4, URZ, UP0 ;  /* 0x000000ff04167287 */ /* 0x000fe20008000000 */
[----:B------:R1:W-:Y:S03]  /*4c60*/  UTCBAR [UR5], URZ ;  /* 0x000000ff050073e9 */ /* 0x0003e600080000ff */
[----:B------:R-:W-:Y:S01]  /*4c70*/  LOP3.LUT R11, R11, UR6, RZ, 0x3c, !PT ;  /* 0x000000060b0b7c12 */ /* 0x000fe2000f8e3cff */
[----:B------:R-:W-:Y:S07]  /*4c80*/  @P1 BRA `(.L_x_97) ;  /* 0xfffffff800b01947 */ /* 0x000fee000383ffff */
[----:B------:R-:W2:Y:S01]  /*4c90*/  S2UR UR8, SR_CgaCtaId ;  /* 0x00000000000879c3 */ /* 0x000ea20000008800 */
[----:B------:R-:W-:Y:S01]  /*4ca0*/  ELECT P0, URZ, PT ;  /* 0x0000000000ff782f */ /* 0x000fe20003800000 */
[----:B------:R-:W-:Y:S01]  /*4cb0*/  IMAD.MOV.U32 R0, RZ, RZ, 0x1 ;  /* 0x00000001ff007424 */ /* 0x000fe200078e00ff */
[----:B------:R-:W-:Y:S01]  /*4cc0*/  UIADD3 UR17, UPT, UPT, UR17, 0x290, URZ ;  /* 0x0000029011117890 */ /* 0x000fe2000fffe0ff */
[----:B------:R-:W-:Y:S01]  /*4cd0*/  SHF.L.U32 R2, R11, 0x1f, RZ ;  /* 0x0000001f0b027819 */ /* 0x000fe200000006ff */
[----:B------:R-:W-:-:S03]  /*4ce0*/  UMOV UR4, 0x40 ;  /* 0x0000004000047882 */ /* 0x000fc60000000000 */
[----:B------:R-:W-:Y:S01]  /*4cf0*/  UVIRTCOUNT.DEALLOC.SMPOOL 0x80 ;  /* 0x000000800000784c */ /* 0x000fe20000000000 */
[----:B--2---:R-:W-:Y:S02]  /*4d00*/  ULEA UR8, UR8, UR4, 0x18 ;  /* 0x0000000408087291 */ /* 0x004fe4000f8ec0ff */
[----:B------:R-:W-:-:S07]  /*4d10*/  ULEA UR4, UR22, UR17, 0x3 ;  /* 0x0000001116047291 */ /* 0x000fce000f8e18ff */
[----:B------:R2:W-:Y:S02]  /*4d20*/  @P0 STS.U8 [UR8+0x1c], R0 ;  /* 0x00001c00ff000988 */ /* 0x0005e40008000008 */
[----:B------:R-:W4:Y:S02]  /*4d30*/  SYNCS.PHASECHK.TRANS64.TRYWAIT P0, [UR4], R2 ;  /* 0x00000002ff0075a7 */ /* 0x000f240008001104 */
[----:B--2-4-:R-:W-:Y:S05]  /*4d40*/  @!P0 BRA `(.L_x_98) ;  /* 0x0000003c00548947 */ /* 0x014fea0003800000 */
.L_x_220:
[----:B------:R-:W-:-:S04]  /*4d50*/  UIADD3 UR4, UPT, UPT, UR22, 0x1, URZ ;  /* 0x0000000116047890 */ /* 0x000fc8000fffe0ff */
[----:B------:R-:W-:-:S04]  /*4d60*/  UISETP.NE.AND UP0, UPT, UR4, 0x4, UPT ;  /* 0x000000040400788c */ /* 0x000fc8000bf05270 */
[----:B------:R-:W-:Y:S02]  /*4d70*/  USEL UR6, URZ, 0x1, UP0 ;  /* 0x00000001ff067887 */ /* 0x000fe40008000000 */
[----:B------:R-:W-:-:S04]  /*4d80*/  USEL UR4, UR4, URZ, UP0 ;  /* 0x000000ff04047287 */ /* 0x000fc80008000000 */
[----:B-1----:R-:W-:Y:S01]  /*4d90*/  ULEA UR5, UR4, UR17, 0x3 ;  /* 0x0000001104057291 */ /* 0x002fe2000f8e18ff */
[----:B--2---:R-:W-:-:S04]  /*4da0*/  LOP3.LUT R2, R11, UR6, RZ, 0x3c, !PT ;  /* 0x000000060b027c12 */ /* 0x004fc8000f8e3cff */
[----:B------:R-:W-:-:S04]  /*4db0*/  SHF.L.U32 R3, R2, 0x1f, RZ ;  /* 0x0000001f02037819 */ /* 0x000fc800000006ff */
[----:B------:R-:W1:Y:S02]  /*4dc0*/  SYNCS.PHASECHK.TRANS64.TRYWAIT P0, [UR5], R3 ;  /* 0x00000003ff0075a7 */ /* 0x000e640008001105 */
[----:B-1----:R-:W-:Y:S05]  /*4dd0*/  @!P0 BRA `(.L_x_99) ;  /* 0x0000003c00488947 */ /* 0x002fea0003800000 */
.L_x_222:
        /* <DEDUP_REMOVED lines=9> */
.L_x_224:
[----:B------:R-:W-:-:S04]  /*4e70*/  UIADD3 UR4, UPT, UPT, UR4, 0x1, URZ ;  /* 0x0000000104047890 */ /* 0x000fc8000fffe0ff */
[----:B------:R-:W-:-:S04]  /*4e80*/  UISETP.NE.AND UP0, UPT, UR4, 0x4, UPT ;  /* 0x000000040400788c */ /* 0x000fc8000bf05270 */
[----:B------:R-:W-:Y:S02]  /*4e90*/  USEL UR5, URZ, 0x1, UP0 ;  /* 0x00000001ff057887 */ /* 0x000fe40008000000 */
[----:B------:R-:W-:-:S04]  /*4ea0*/  USEL UR4, UR4, URZ, UP0 ;  /* 0x000000ff04047287 */ /* 0x000fc80008000000 */
[----:B------:R-:W-:Y:S01]  /*4eb0*/  ULEA UR4, UR4, UR17, 0x3 ;  /* 0x0000001104047291 */ /* 0x000fe2000f8e18ff */
[----:B------:R-:W-:-:S04]  /*4ec0*/  LOP3.LUT R2, R2, UR5, RZ, 0x3c, !PT ;  /* 0x0000000502027c12 */ /* 0x000fc8000f8e3cff */
[----:B------:R-:W-:-:S04]  /*4ed0*/  SHF.L.U32 R2, R2, 0x1f, RZ ;  /* 0x0000001f02027819 */ /* 0x000fc800000006ff */
[----:B------:R-:W2:Y:S02]  /*4ee0*/  SYNCS.PHASECHK.TRANS64.TRYWAIT P0, [UR4], R2 ;  /* 0x00000002ff0075a7 */ /* 0x000ea40008001104 */
[----:B--2---:R-:W-:Y:S05]  /*4ef0*/  @!P0 BRA `(.L_x_101) ;  /* 0x0000003c00308947 */ /* 0x004fea0003800000 */
.L_x_226:
[----:B------:R-:W-:Y:S01]  /*4f00*/  NOP ;  /* 0x0000000000007918 */ /* 0x000fe20000000000 */
[----:B-1----:R-:W1:Y:S01]  /*4f10*/  LDS R0, [UR8+0x14] ;  /* 0x00001408ff007984 */ /* 0x002e620008000800 */
[----:B------:R-:W-:Y:S01]  /*4f20*/  ULOP3.LUT UR4, UR30, 0xffff, URZ, 0xc0, !UPT ;  /* 0x0000ffff1e047892 */ /* 0x000fe2000f8ec0ff */
[----:B------:R-:W-:Y:S01]  /*4f30*/  UMOV UR5, 0xffff ;  /* 0x0000ffff00057882 */ /* 0x000fe20000000000 */
[----:B------:R-:W-:Y:S02]  /*4f40*/  UMOV UR6, 0x1 ;  /* 0x0000000100067882 */ /* 0x000fe40000000000 */
[----:B------:R-:W-:-:S04]  /*4f50*/  USHF.R.U32.HI UR4, URZ, 0x5, UR4 ;  /* 0x00000005ff047899 */ /* 0x000fc80008011604 */
[----:B------:R-:W-:Y:S02]  /*4f60*/  USHF.L.U32 UR5, UR5, UR4, URZ ;  /* 0x0000000405057299 */ /* 0x000fe400080006ff */
[----:B------:R-:W-:-:S04]  /*4f70*/  USHF.L.U32 UR4, UR6, UR4, URZ ;  /* 0x0000000406047299 */ /* 0x000fc800080006ff */
[----:B-1----:R-:W-:-:S04]  /*4f80*/  LOP3.LUT R0, R0, UR5, RZ, 0xc0, !PT ;  /* 0x0000000500007c12 */ /* 0x002fc8000f8ec0ff */
[----:B------:R-:W-:-:S13]  /*4f90*/  ISETP.NE.AND P0, PT, R0, UR5, PT ;  /* 0x0000000500007c0c */ /* 0x000fda000bf05270 */
[----:B------:R-:W-:Y:S05]  /*4fa0*/  @P0 BRA `(.L_x_102) ;  /* 0x0000000000580947 */ /* 0x000fea0003800000 */
[----:B------:R-:W1:Y:S02]  /*4fb0*/  LDS R0, [UR8+0x18] ;  /* 0x00001808ff007984 */ /* 0x000e640008000800 */
[----:B-1----:R-:W-:-:S04]  /*4fc0*/  LOP3.LUT R0, R0, UR4, RZ, 0xc0, !PT ;  /* 0x0000000400007c12 */ /* 0x002fc8000f8ec0ff */
[----:B------:R-:W-:-:S13]  /*4fd0*/  ISETP.NE.AND P0, PT, R0, UR4, PT ;  /* 0x0000000400007c0c */ /* 0x000fda000bf05270 */
[----:B------:R-:W-:Y:S05]  /*4fe0*/  @P0 BRA `(.L_x_103) ;  /* 0x00000000003c0947 */ /* 0x000fea0003800000 */
[----:B------:R-:W1:Y:S01]  /*4ff0*/  S2R R2, SR_LANEID ;  /* 0x0000000000027919 */ /* 0x000e620000000000 */
[----:B------:R-:W-:-:S06]  /*5000*/  ULOP3.LUT UR5, URZ, UR5, URZ, 0x33, !UPT ;  /* 0x00000005ff057292 */ /* 0x000fcc000f8e33ff */
[----:B------:R-:W-:-:S04]  /*5010*/  IMAD.U32 R0, RZ, RZ, UR5 ;  /* 0x00000005ff007e24 */ /* 0x000fc8000f8e00ff */
[----:B------:R2:W4:Y:S02]  /*5020*/  REDUX UR7, R0 ;  /* 0x00000000000773c4 */ /* 0x0005240000000000 */
[----:B------:R1:W-:Y:S01]  /*5030*/  UTCATOMSWS.AND URZ, UR5 ;  /* 0x0000000500ff79e3 */ /* 0x0003e20008000000 */
[----:B--2---:R-:W-:Y:S01]  /*5040*/  LOP3.LUT R0, RZ, UR4, RZ, 0x33, !PT ;  /* 0x00000004ff007c12 */ /* 0x004fe2000f8e33ff */
[----:B------:R-:W-:Y:S02]  /*5050*/  VOTEU.ANY UR4, UPT, PT ;  /* 0x0000000000047886 */ /* 0x000fe400038e0100 */
[----:B------:R-:W-:Y:S02]  /*5060*/  UFLO.U32 UR4, UR4 ;  /* 0x00000004000472bd */ /* 0x000fe400080e0000 */
[----:B------:R-:W2:Y:S04]  /*5070*/  REDUX UR6, R0 ;  /* 0x00000000000673c4 */ /* 0x000ea80000000000 */
[----:B-1----:R-:W-:-:S02]  /*5080*/  ISETP.EQ.U32.AND P0, PT, R2, UR4, PT ;  /* 0x0000000402007c0c */ /* 0x002fc4000bf02070 */
[----:B----4-:R-:W-:-:S11]  /*5090*/  MOV R2, UR7 ;  /* 0x0000000700027c02 */ /* 0x010fd60008000f00 */
[----:B------:R1:W-:Y:S01]  /*50a0*/  @P0 ATOMS.AND RZ, [UR8+0x14], R2 ;  /* 0x00001402ffff098c */ /* 0x0003e2000a800008 */
[----:B--2---:R-:W-:-:S05]  /*50b0*/  IMAD.U32 R0, RZ, RZ, UR6 ;  /* 0x00000006ff007e24 */ /* 0x004fca000f8e00ff */
[----:B------:R1:W-:Y:S01]  /*50c0*/  @P0 ATOMS.AND RZ, [UR8+0x18], R0 ;  /* 0x00001800ffff098c */ /* 0x0003e2000a800008 */
[----:B------:R-:W-:Y:S05]  /*50d0*/  BRA `(.L_x_104) ;  /* 0x0000000000147947 */ /* 0x000fea0003800000 */
.L_x_103:
[----:B------:R-:W-:Y:S02]  /*50e0*/  MOV R2, 0x5100 ;  /* 0x0000510000027802 */ /* 0x000fe40000000f00 */
[----:B---3-5:R-:W-:Y:S05]  /*50f0*/  CALL.REL.NOINC `($__internal_0_$__cuda_sm10x_tcgen05_guardrail_trap_col_being_dealloced_not_returned_by_alloc) ;  /* 0x0000003c00607944 */ /* 0x028fea0003c00000 */
[----:B------:R-:W-:Y:S05]  /*5100*/  BRA `(.L_x_104) ;  /* 0x0000000000087947 */ /* 0x000fea0003800000 */
.L_x_102:
[----:B------:R-:W-:Y:S02]  /*5110*/  MOV R2, 0x5130 ;  /* 0x0000513000027802 */ /* 0x000fe40000000f00 */
[----:B---3-5:R-:W-:Y:S05]  /*5120*/  CALL.REL.NOINC `($__internal_2_$__cuda_sm10x_tcgen05_guardrail_trap_unallocated_columns_being_dealloced) ;  /* 0x0000003c006c7944 */ /* 0x028fea0003c00000 */
.L_x_104:
[----:B------:R-:W-:Y:S01]  /*5130*/  NOP ;  /* 0x0000000000007918 */ /* 0x000fe20000000000 */
[----:B------:R-:W-:Y:S05]  /*5140*/  EXIT ;  /* 0x000000000000794d */ /* 0x000fea0003800000 */
.L_x_86:
[----:B------:R-:W-:-:S09]  /*5150*/  UISETP.NE.OR UP0, UPT, UR22, 0x3, !UP3 ;  /* 0x000000031600788c */ /* 0x000fd2000df05670 */
[----:B------:R-:W-:Y:S05]  /*5160*/  BRA.U UP0, `(.L_x_105) ;  /* 0x0000000d00487547 */ /* 0x000fea000b800000 */
[----:B------:R-:W1:Y:S01]  /*5170*/  LDCU UR27, c[0x0][0x370] ;  /* 0x00006e00ff1b77ac */ /* 0x000e620008000800 */
[----:B------:R-:W2:Y:S01]  /*5180*/  LDC.64 R16, c[0x0][0x348] ;  /* 0x0000d200ff107b82 */ /* 0x000ea20000000a00 */
[----:B------:R-:W-:Y:S02]  /*5190*/  HFMA2 R13, -RZ, RZ, 0, 0 ;  /* 0x00000000ff0d7431 */ /* 0x000fe400000001ff */
[----:B------:R-:W-:Y:S01]  /*51a0*/  IMAD.MOV.U32 R15, RZ, RZ, 0x1 ;  /* 0x00000001ff0f7424 */ /* 0x000fe200078e00ff */
[----:B------:R-:W1:Y:S01]  /*51b0*/  LDCU.128 UR28, c[0x0][0xb10] ;  /* 0x00016200ff1c77ac */ /* 0x000e620008000c00 */
[----:B------:R-:W-:Y:S01]  /*51c0*/  IMAD.MOV.U32 R14, RZ, RZ, RZ ;  /* 0x000000ffff0e7224 */ /* 0x000fe200078e00ff */
[----:B------:R-:W-:Y:S01]  /*51d0*/  MOV R12, 0x2000 ;  /* 0x00002000000c7802 */ /* 0x000fe20000000f00 */
[----:B------:R-:W3:Y:S01]  /*51e0*/  LDCU UR26, c[0x0][0x374] ;  /* 0x00006e80ff1a77ac */ /* 0x000ee20008000800 */
[----:B------:R-:W4:Y:S01]  /*51f0*/  LDC.64 R2, c[0x0][0x888] ;  /* 0x00022200ff027b82 */ /* 0x000f220000000a00 */
[----:B------:R-:W3:Y:S01]  /*5200*/  LDCU UR16, c[0x0][0xb0c] ;  /* 0x00016180ff1077ac */ /* 0x000ee20008000800 */
[----:B------:R-:W3:Y:S06]  /*5210*/  LDCU UR35, c[0x0][0xb20] ;  /* 0x00016400ff2377ac */ /* 0x000eec0008000800 */
[----:B------:R-:W2:Y:S01]  /*5220*/  LDC.64 R4, c[0x0][0x890] ;  /* 0x00022400ff047b82 */ /* 0x000ea20000000a00 */
[----:B------:R-:W3:Y:S01]  /*5230*/  LDCU UR4, c[0x0][0xb30] ;  /* 0x00016600ff0477ac */ /* 0x000ee20008000800 */
[----:B-1----:R-:W-:-:S02]  /*5240*/  UIMAD.WIDE.U32 UR6, UR27, UR28, URZ ;  /* 0x0000001c1b0672a5 */ /* 0x002fc4000f8e00ff */
[----:B---3--:R-:W-:Y:S01]  /*5250*/  UIMAD.WIDE.U32 UR8, UR26, UR31, URZ ;  /* 0x0000001f1a0872a5 */ /* 0x008fe2000f8e00ff */
[----:B------:R-:W-:Y:S01]  /*5260*/  UMOV UR17, 0x400 ;  /* 0x0000040000117882 */ /* 0x000fe20000000000 */
[----:B------:R-:W-:-:S03]  /*5270*/  UPLOP3.LUT UP3, UPT, UPT, UPT, UPT, 0x40, 0x4 ;  /* 0x000000000004789c */ /* 0x000fc60003f6e870 */
[----:B------:R-:W-:Y:S01]  /*5280*/  UMOV UR6, UR7 ;  /* 0x0000000700067c82 */ /* 0x000fe20008000000 */
[----:B------:R-:W-:Y:S01]  /*5290*/  UISETP.GE.AND UP0, UPT, UR40, 0x1, UPT ;  /* 0x000000012800788c */ /* 0x000fe2000bf06270 */
[----:B------:R-:W-:Y:S01]  /*52a0*/  UMOV UR32, UR9 ;  /* 0x0000000900207c82 */ /* 0x000fe20008000000 */
[----:B------:R-:W-:Y:S01]  /*52b0*/  UISETP.NE.AND UP4, UPT, UR40, 0x1, UPT ;  /* 0x000000012800788c */ /* 0x000fe2000bf85270 */
[----:B------:R-:W1:Y:S01]  /*52c0*/  LDCU.64 UR14, c[0x0][0xb28] ;  /* 0x00016500ff0e77ac */ /* 0x000e620008000a00 */
[----:B------:R-:W-:Y:S02]  /*52d0*/  ULEA UR17, UR63, UR17, 0x18 ;  /* 0x000000113f117291 */ /* 0x000fe4000f8ec0ff */
[----:B------:R-:W-:Y:S02]  /*52e0*/  UISETP.NE.AND UP6, UPT, UR16, 0x1, UPT ;  /* 0x000000011000788c */ /* 0x000fe4000bfc5270 */
[----:B------:R-:W-:Y:S02]  /*52f0*/  UISETP.NE.AND UP5, UPT, UR30, 0x1, UPT ;  /* 0x000000011e00788c */ /* 0x000fe4000bfa5270 */
[----:B------:R-:W-:-:S02]  /*5300*/  USHF.R.U32.HI UR33, URZ, UR29, UR6 ;  /* 0x0000001dff217299 */ /* 0x000fc40008011606 */
[----:B------:R-:W-:Y:S02]  /*5310*/  USHF.R.U32.HI UR32, URZ, UR35, UR32 ;  /* 0x00000023ff207299 */ /* 0x000fe40008011620 */
[----:B------:R-:W-:Y:S01]  /*5320*/  UISETP.NE.AND UP2, UPT, UR4, 0x1, UPT ;  /* 0x000000010400788c */ /* 0x000fe2000bf45270 */
[----:B------:R-:W-:-:S10]  /*5330*/  UMOV UR24, URZ ;  /* 0x000000ff00187c82 */ /* 0x000fd40008000000 */
.L_x_113:
[C---:B------:R-:W-:Y:S02]  /*5340*/  LEA R7, R14.reuse, UR17, 0x3 ;  /* 0x000000110e077c11 */ /* 0x040fe4000f8e18ff */
[----:B------:R-:W-:Y:S02]  /*5350*/  SHF.L.U32 R0, R13, 0x1f, RZ ;  /* 0x0000001f0d007819 */ /* 0x000fe400000006ff */
[----:B------:R-:W-:Y:S02]  /*5360*/  LEA R8, R14, UR17, 0x4 ;  /* 0x000000110e087c11 */ /* 0x000fe4000f8e20ff */
[----:B---3--:R-:W3:Y:S02]  /*5370*/  SYNCS.PHASECHK.TRANS64.TRYWAIT P0, [R7+URZ+0x250], R0 ;  /* 0x00025000070075a7 */ /* 0x008ee400080011ff */
[----:B---3--:R-:W-:Y:S05]  /*5380*/  @!P0 BRA `(.L_x_106) ;  /* 0x0000003800248947 */ /* 0x008fea0003800000 */
.L_x_227:
[----:B------:R-:W1:Y:S01]  /*5390*/  LDS.128 R8, [R8+0x2e0] ;  /* 0x0002e00008087984 */ /* 0x000e620000000c00 */
[----:B------:R-:W-:Y:S01]  /*53a0*/  UISETP.GE.AND UP0, UPT, UR40, 0x1, UPT ;  /* 0x000000012800788c */ /* 0x000fe2000bf06270 */
[----:B------:R-:W-:Y:S01]  /*53b0*/  @!PT LDS RZ, [RZ] ;  /* 0x00000000fffff984 */ /* 0x000fe20000000800 */
[----:B------:R-:W-:Y:S01]  /*53c0*/  @!PT LDS RZ, [RZ] ;  /* 0x00000000fffff984 */ /* 0x000fe20000000800 */
[----:B------:R-:W-:Y:S01]  /*53d0*/  @!PT LDS RZ, [RZ] ;  /* 0x00000000fffff984 */ /* 0x000fe20000000800 */
[----:B------:R-:W-:Y:S01]  /*53e0*/  @!PT LDS RZ, [RZ] ;  /* 0x00000000fffff984 */ /* 0x000fe20000000800 */
[----:B------:R2:W-:Y:S06]  /*53f0*/  MEMBAR.ALL.CTA ;  /* 0x0000000000007992 */ /* 0x0005ec0000008000 */
[----:B--2---:R-:W2:Y:S01]  /*5400*/  FENCE.VIEW.ASYNC.S ;  /* 0x00000000000073c6 */ /* 0x004ea20000000000 */
[----:B-1----:R-:W-:Y:S11]  /*5410*/  LOP3.LUT P0, RZ, R10, 0x1, RZ, 0xc0, !PT ;  /* 0x000000010aff7812 */ /* 0x002ff6000780c0ff */
[----:B------:R-:W-:Y:S02]  /*5420*/  @!UPT UIADD3 URZ, UPT, UPT, URZ, URZ, URZ ;  /* 0x000000fffffff290 */ /* 0x000fe4000fffe0ff */
[----:B--2---:R-:W-:Y:S01]  /*5430*/  VOTEU.ANY UP1, P0 ;  /* 0x0000000000ff7886 */ /* 0x004fe20000020100 */
[----:B------:R-:W-:Y:S11]  /*5440*/  PLOP3.LUT P0, PT, PT, PT, UP1, 0x80, 0x8 ;  /* 0x000000000008781c */ /* 0x000ff60003f0f018 */
[----:B------:R-:W-:Y:S02]  /*5450*/  @!UPT UIADD3 URZ, UPT, UPT, URZ, URZ, URZ ;  /* 0x000000fffffff290 */ /* 0x000fe4000fffe0ff */
[----:B---3--:R-:W-:Y:S02]  /*5460*/  @P0 SHF.R.U32.HI R0, RZ, 0x10, R9 ;  /* 0x00000010ff000819 */ /* 0x008fe40000011609 */
[----:B------:R-:W-:Y:S02]  /*5470*/  @P0 MOV R6, R8 ;  /* 0x0000000800060202 */ /* 0x000fe40000000f00 */
[----:B------:R-:W-:Y:S01]  /*5480*/  @P0 R2UR UR4, R0 ;  /* 0x00000000000402ca */ /* 0x000fe200000e0000 */
[----:B------:R-:W-:Y:S01]  /*5490*/  VIADD R0, R7, 0x260 ;  /* 0x0000026007007836 */ /* 0x000fe20000000000 */
[----:B------:R-:W-:Y:S02]  /*54a0*/  @P0 LOP3.LUT R8, R9, 0xffff, RZ, 0xc0, !PT ;  /* 0x0000ffff09080812 */ /* 0x000fe400078ec0ff */
[----:B------:R-:W-:Y:S02]  /*54b0*/  @P0 R2UR UR6, R6 ;  /* 0x00000000060602ca */ /* 0x000fe400000e0000 */
[----:B------:R-:W-:Y:S02]  /*54c0*/  PRMT R0, RZ, 0x654, R0 ;  /* 0x00000654ff007816 */ /* 0x000fe40000000000 */
[----:B------:R-:W-:Y:S02]  /*54d0*/  @P0 R2UR UR5, R8 ;  /* 0x00000000080502ca */ /* 0x000fe400000e0000 */
[----:B------:R1:W-:Y:S03]  /*54e0*/  SYNCS.ARRIVE.TRANS64.RED.A1T0 RZ, [R0+URZ], RZ ;  /* 0x000000ff00ff79a7 */ /* 0x0003e600081004ff */
[----:B------:R-:W-:Y:S04]  /*54f0*/  @UP1 UMOV UR25, UR4 ;  /* 0x0000000400191c82 */ /* 0x000fe80008000000 */
[----:B------:R-:W-:Y:S04]  /*5500*/  @UP1 UMOV UR13, UR6 ;  /* 0x00000006000d1c82 */ /* 0x000fe80008000000 */
[----:B------:R-:W-:Y:S01]  /*5510*/  @UP1 UMOV UR7, UR5 ;  /* 0x0000000500071c82 */ /* 0x000fe20008000000 */
[----:B------:R-:W-:Y:S05]  /*5520*/  BRA.U !UP0, `(.L_x_107) ;  /* 0x0000000108a47547 */ /* 0x000fea000b800000 */
[----:B------:R-:W-:Y:S02]  /*5530*/  UIMAD.WIDE.U32 UR10, UR7, UR31, URZ ;  /* 0x0000001f070a72a5 */ /* 0x000fe4000f8e00ff */
[----:B------:R-:W-:Y:S02]  /*5540*/  UIMAD.WIDE.U32 UR18, UR13, UR28, URZ ;  /* 0x0000001c0d1272a5 */ /* 0x000fe4000f8e00ff */
[----:B------:R-:W-:Y:S02]  /*5550*/  USEL UR4, UR26, UR32, !UP5 ;  /* 0x000000201a047287 */ /* 0x000fe4000e800000 */
[----:B------:R-:W-:Y:S02]  /*5560*/  USEL UR8, UR27, UR33, !UP6 ;  /* 0x000000211b087287 */ /* 0x000fe4000f000000 */
[----:B------:R-:W-:Y:S02]  /*5570*/  UIMAD.WIDE.U32 UR20, UR4, UR14, URZ ;  /* 0x0000000e041472a5 */ /* 0x000fe4000f8e00ff */
[----:B------:R-:W-:Y:S01]  /*5580*/  UIMAD.WIDE.U32 UR22, UR8, UR14, URZ ;  /* 0x0000000e081672a5 */ /* 0x000fe2000f8e00ff */
[----:B------:R-:W-:Y:S02]  /*5590*/  UMOV UR5, UR11 ;  /* 0x0000000b00057c82 */ /* 0x000fe40008000000 */
[----:B------:R-:W-:Y:S03]  /*55a0*/  USHF.R.U32.HI UR6, URZ, UR35, UR5 ;  /* 0x00000023ff067299 */ /* 0x000fe60008011605 */
[----:B------:R-:W-:Y:S01]  /*55b0*/  UMOV UR5, UR19 ;  /* 0x0000001300057c82 */ /* 0x000fe20008000000 */
[----:B------:R-:W-:Y:S02]  /*55c0*/  USEL UR6, UR7, UR6, !UP5 ;  /* 0x0000000607067287 */ /* 0x000fe4000e800000 */
[----:B------:R-:W-:Y:S02]  /*55d0*/  USHF.R.U32.HI UR9, URZ, UR29, UR5 ;  /* 0x0000001dff097299 */ /* 0x000fe40008011605 */
[----:B------:R-:W-:Y:S01]  /*55e0*/  UIMAD.WIDE.U32 UR10, UR6, UR14, URZ ;  /* 0x0000000e060a72a5 */ /* 0x000fe2000f8e00ff */
[----:B------:R-:W-:Y:S02]  /*55f0*/  UMOV UR5, UR21 ;  /* 0x0000001500057c82 */ /* 0x000fe40008000000 */
[----:B------:R-:W-:Y:S03]  /*5600*/  @UP4 USHF.R.U32.HI UR4, URZ, UR15, UR5 ;  /* 0x0000000fff044299 */ /* 0x000fe60008011605 */
[----:B------:R-:W-:Y:S01]  /*5610*/  UMOV UR5, UR23 ;  /* 0x0000001700057c82 */ /* 0x000fe20008000000 */
[----:B------:R-:W-:Y:S02]  /*5620*/  UIMAD UR4, UR40, UR4, URZ ;  /* 0x00000004280472a4 */ /* 0x000fe4000f8e02ff */
[----:B------:R-:W-:Y:S02]  /*5630*/  @UP4 USHF.R.U32.HI UR8, URZ, UR15, UR5 ;  /* 0x0000000fff084299 */ /* 0x000fe40008011605 */
[----:B------:R-:W-:Y:S02]  /*5640*/  USEL UR5, UR13, UR9, !UP6 ;  /* 0x000000090d057287 */ /* 0x000fe4000f000000 */
[----:B------:R-:W-:Y:S02]  /*5650*/  UIMAD UR9, UR40, UR8, URZ ;  /* 0x00000008280972a4 */ /* 0x000fe4000f8e02ff */
[----:B------:R-:W-:Y:S03]  /*5660*/  UISETP.GE.AND UP0, UPT, UR6, UR4, UPT ;  /* 0x000000040600728c */ /* 0x000fe6000bf06270 */
[----:B------:R-:W-:Y:S01]  /*5670*/  UMOV UR4, UR11 ;  /* 0x0000000b00047c82 */ /* 0x000fe20008000000 */
[----:B------:R-:W-:Y:S02]  /*5680*/  UISETP.GE.OR UP0, UPT, UR5, UR9, UP0 ;  /* 0x000000090500728c */ /* 0x000fe40008706670 */
[----:B------:R-:W-:Y:S02]  /*5690*/  USHF.R.U32.HI UR4, URZ, UR15, UR4 ;  /* 0x0000000fff047299 */ /* 0x000fe40008011604 */
[----:B------:R-:W-:Y:S02]  /*56a0*/  UIMAD.WIDE.U32 UR10, UR5, UR14, URZ ;  /* 0x0000000e050a72a5 */ /* 0x000fe4000f8e00ff */
[----:B------:R-:W-:Y:S04]  /*56b0*/  USEL UR12, UR6, UR4, !UP4 ;  /* 0x00000004060c7287 */ /* 0x000fe8000e000000 */
[----:B------:R-:W-:Y:S01]  /*56c0*/  UIADD3 UR9, UPT, UPT, -UR12, URZ, URZ ;  /* 0x000000ff0c097290 */ /* 0x000fe2000fffe1ff */
[----:B------:R-:W-:Y:S02]  /*56d0*/  @!UP0 UMOV UR4, UR11 ;  /* 0x0000000b00048c82 */ /* 0x000fe40008000000 */
[----:B------:R-:W-:Y:S02]  /*56e0*/  @!UP0 USHF.R.U32.HI UR4, URZ, UR15, UR4 ;  /* 0x0000000fff048299 */ /* 0x000fe40008011604 */
[----:B------:R-:W-:Y:S02]  /*56f0*/  UIMAD UR9, UR40, UR9, UR6 ;  /* 0x00000009280972a4 */ /* 0x000fe4000f8e0206 */
[----:B------:R-:W-:Y:S04]  /*5700*/  @!UP0 USEL UR4, UR5, UR4, !UP4 ;  /* 0x0000000405048287 */ /* 0x000fe8000e000000 */
[----:B------:R-:W-:Y:S02]  /*5710*/  @!UP0 UIMAD UR9, UR8, UR9, UR4 ;  /* 0x00000009080982a4 */ /* 0x000fe4000f8e0204 */
[----:B------:R-:W-:Y:S02]  /*5720*/  @!UP0 UIADD3 UR10, UPT, UPT, UR12, -UR4, URZ ;  /* 0x800000040c0a8290 */ /* 0x000fe4000fffe0ff */
[----:B------:R-:W-:Y:S02]  /*5730*/  UIADD3 UR4, UPT, UPT, -UR5, URZ, URZ ;  /* 0x000000ff05047290 */ /* 0x000fe4000fffe1ff */
[----:B------:R-:W-:Y:S02]  /*5740*/  UIADD3 UR8, UPT, UPT, -UR6, URZ, URZ ;  /* 0x000000ff06087290 */ /* 0x000fe4000fffe1ff */
[----:B------:R-:W-:Y:S02]  /*5750*/  @!UP0 UIMAD UR6, UR10, UR40, UR5 ;  /* 0x000000280a0682a4 */ /* 0x000fe4000f8e0205 */
[----:B------:R-:W-:Y:S02]  /*5760*/  UIMAD UR13, UR16, UR4, UR13 ;  /* 0x00000004100d72a4 */ /* 0x000fe4000f8e020d */
[----:B------:R-:W-:Y:S01]  /*5770*/  UIMAD UR7, UR30, UR8, UR7 ;  /* 0x000000081e0772a4 */ /* 0x000fe2000f8e0207 */
[----:B------:R-:W-:Y:S02]  /*5780*/  @!UP0 UMOV UR5, UR9 ;  /* 0x0000000900058c82 */ /* 0x000fe40008000000 */
[----:B------:R-:W-:Y:S02]  /*5790*/  UIMAD UR13, UR5, UR16, UR13 ;  /* 0x00000010050d72a4 */ /* 0x000fe4000f8e020d */
[----:B------:R-:W-:Y:S11]  /*57a0*/  UIMAD UR7, UR6, UR30, UR7 ;  /* 0x0000001e060772a4 */ /* 0x000ff6000f8e0207 */
[----:B------:R-:W-:Y:S01]  /*57b0*/  @!UPT UIADD3 URZ, UPT, UPT, URZ, URZ, URZ ;  /* 0x000000fffffff290 */ /* 0x000fe2000fffe0ff */
.L_x_107:
[----:B------:R-:W2:Y:S01]  /*57c0*/  @!UP2 LDCU.128 UR20, c[0x0][0xb10] ;  /* 0x00016200ff14a7ac */ /* 0x000ea20008000c00 */
[C---:B------:R-:W-:Y:S02]  /*57d0*/  ISETP.NE.U32.AND P1, PT, R4.reuse, RZ, PT ;  /* 0x000000ff0400720c */ /* 0x040fe40003f25070 */
[----:B------:R-:W-:Y:S02]  /*57e0*/  ISETP.NE.U32.AND P0, PT, R4, RZ, PT ;  /* 0x000000ff0400720c */ /* 0x000fe40003f05070 */
[C---:B------:R-:W-:Y:S02]  /*57f0*/  ISETP.NE.AND.EX P1, PT, R5.reuse, RZ, PT, P1 ;  /* 0x000000ff0500720c */ /* 0x040fe40003f25310 */
[----:B------:R-:W-:Y:S01]  /*5800*/  ISETP.NE.AND.EX P0, PT, R5, RZ, PT, P0 ;  /* 0x000000ff0500720c */ /* 0x000fe20003f05300 */
[----:B------:R-:W3:Y:S01]  /*5810*/  @!UP2 LDCU UR5, c[0x0][0xb0c] ;  /* 0x00016180ff05a7ac */ /* 0x000ee20008000800 */
[----:B--2---:R-:W-:Y:S07]  /*5820*/  UIMAD.WIDE.U32 UR8, UR13, UR20, URZ ;  /* 0x000000140d0872a5 */ /* 0x004fee000f8e00ff */
[----:B------:R-:W-:Y:S01]  /*5830*/  @!UP2 UMOV UR4, UR9 ;  /* 0x000000090004ac82 */ /* 0x000fe20008000000 */
[----:B---3--:R-:W-:Y:S02]  /*5840*/  @!UP2 UISETP.NE.AND UP0, UPT, UR5, 0x1, UPT ;  /* 0x000000010500a88c */ /* 0x008fe4000bf05270 */
[----:B------:R-:W-:Y:S02]  /*5850*/  @!UP2 USHF.R.U32.HI UR4, URZ, UR21, UR4 ;  /* 0x00000015ff04a299 */ /* 0x000fe40008011604 */
[----:B------:R-:W-:Y:S02]  /*5860*/  UIMAD.WIDE.U32 UR8, UR7, UR23, URZ ;  /* 0x00000017070872a5 */ /* 0x000fe4000f8e00ff */
[----:B------:R-:W-:Y:S02]  /*5870*/  @!UP2 USEL UR10, UR13, UR4, !UP0 ;  /* 0x000000040d0aa287 */ /* 0x000fe4000c000000 */
[----:B------:R-:W-:Y:S03]  /*5880*/  @!UP2 UISETP.NE.AND UP0, UPT, UR22, 0x1, UPT ;  /* 0x000000011600a88c */ /* 0x000fe6000bf05270 */
[----:B------:R-:W-:Y:S02]  /*5890*/  @!UP2 UMOV UR6, UR9 ;  /* 0x000000090006ac82 */ /* 0x000fe40008000000 */
[----:B------:R-:W2:Y:S02]  /*58a0*/  @!UP2 LDCU UR4, c[0x0][0xb20] ;  /* 0x00016400ff04a7ac */ /* 0x000ea40008000800 */
[----:B--2---:R-:W-:Y:S04]  /*58b0*/  @!UP2 USHF.R.U32.HI UR6, URZ, UR4, UR6 ;  /* 0x00000004ff06a299 */ /* 0x004fe80008011606 */
[----:B------:R-:W-:Y:S04]  /*58c0*/  @!UP2 USEL UR6, UR7, UR6, !UP0 ;  /* 0x000000060706a287 */ /* 0x000fe8000c000000 */
[----:B------:R-:W-:Y:S02]  /*58d0*/  @!UP2 UIADD3 UR4, UPT, UPT, -UR10, UR6, URZ ;  /* 0x000000060a04a290 */ /* 0x000fe4000fffe1ff */
[----:B------:R-:W-:Y:S02]  /*58e0*/  @!UP2 UIADD3 UR6, UPT, UPT, UR10, -UR6, URZ ;  /* 0x800000060a06a290 */ /* 0x000fe4000fffe0ff */
[----:B------:R-:W-:Y:S02]  /*58f0*/  @!UP2 UIMAD UR13, UR4, UR5, UR13 ;  /* 0x00000005040da2a4 */ /* 0x000fe4000f8e020d */
[----:B------:R-:W-:Y:S01]  /*5900*/  @!UP2 UIMAD UR7, UR6, UR22, UR7 ;  /* 0x000000160607a2a4 */ /* 0x000fe2000f8e0207 */
[----:B------:R-:W-:Y:S11]  /*5910*/  BRA.U UP3, `(.L_x_108) ;  /* 0x0000000103107547 */ /* 0x000ff6000b800000 */
[----:B------:R-:W-:Y:S04]  /*5920*/  MOV R6, UR34 ;  /* 0x0000002200067c02 */ /* 0x000fe80008000f00 */
[----:B------:R-:W-:Y:S04]  /*5930*/  SHF.L.U32 R6, R6, 0x1f, RZ ;  /* 0x0000001f06067819 */ /* 0x000fe800000006ff */
[----:B------:R-:W2:Y:S02]  /*5940*/  SYNCS.PHASECHK.TRANS64.TRYWAIT P2, [UR17+0x248], R6 ;  /* 0x00024806ff0075a7 */ /* 0x000ea40008041111 */
[----:B--2---:R-:W-:Y:S05]  /*5950*/  @!P2 BRA `(.L_x_109) ;  /* 0x0000003000c4a947 */ /* 0x004fea0003800000 */
.L_x_108:
[----:B------:R-:W-:Y:S05]  /*5960*/  @!P1 BRA `(.L_x_110) ;  /* 0x0000000000309947 */ /* 0x000fea0003800000 */
[----:B----4-:R-:W-:Y:S01]  /*5970*/  ISETP.NE.U32.AND P1, PT, R2, RZ, PT ;  /* 0x000000ff0200720c */ /* 0x010fe20003f25070 */
[----:B------:R-:W2:Y:S01]  /*5980*/  LDCU.64 UR4, c[0x0][0x358] ;  /* 0x00006b00ff0477ac */ /* 0x000ea20008000a00 */
[----:B------:R-:W-:Y:S02]  /*5990*/  IMAD.MOV.U32 R51, RZ, RZ, 0x1 ;  /* 0x00000001ff337424 */ /* 0x000fe400078e00ff */
[----:B------:R-:W-:Y:S11]  /*59a0*/  ISETP.NE.AND.EX P1, PT, R3, RZ, PT, P1 ;  /* 0x000000ff0300720c */ /* 0x000ff60003f25310 */
[----:B------:R-:W-:Y:S02]  /*59b0*/  @!UPT UIADD3 URZ, UPT, UPT, URZ, URZ, URZ ;  /* 0x000000fffffff290 */ /* 0x000fe4000fffe0ff */
[----:B-1----:R-:W1:Y:S01]  /*59c0*/  @P1 LDC.64 R6, c[0x0][0x888] ;  /* 0x00022200ff061b82 */ /* 0x002e620000000a00 */
[----:B------:R-:W-:Y:S04]  /*59d0*/  @P1 IMAD R0, R4, UR36, RZ ;  /* 0x0000002404001c24 */ /* 0x000fe8000f8e02ff */
[----:B-1----:R-:W-:Y:S04]  /*59e0*/  @P1 IMAD.WIDE R6, R0, 0x4, R6 ;  /* 0x0000000400061825 */ /* 0x002fe800078e0206 */
[----:B------:R-:W-:Y:S01]  /*59f0*/  HFMA2 R0, -RZ, RZ, 0, 5.9604644775390625e-08 ;  /* 0x00000001ff007431 */ /* 0x000fe200000001ff */
[----:B--2--5:R2:W5:Y:S04]  /*5a00*/  @P1 LDG.E R25, desc[UR4][R6.64] ;  /* 0x0000000406191981 */ /* 0x024568000c1e1900 */
[----:B------:R-:W-:Y:S01]  /*5a10*/  @!P1 PRMT R51, R0, 0x7610, R51 ;  /* 0x0000761000339816 */ /* 0x000fe20000000033 */
[----:B--2---:R-:W3:Y:S06]  /*5a20*/  @!P1 LDC R25, c[0x0][0x880] ;  /* 0x00022000ff199b82 */ /* 0x004eec0000000800 */
.L_x_110:
[----:B---3-5:R-:W-:Y:S01]  /*5a30*/  @!P0 FSETP.EQ.AND P1, PT, R25, RZ, PT ;  /* 0x000000ff1900820b */ /* 0x028fe20003f22000 */
[----:B------:R-:W-:Y:S01]  /*5a40*/  @!UPT UIADD3 URZ, UPT, UPT, URZ, URZ, URZ ;  /* 0x000000fffffff290 */ /* 0x000fe2000fffe0ff */
[----:B------:R-:W-:Y:S11]  /*5a50*/  @!P0 BRA `(.L_x_111) ;  /* 0x0000000000188947 */ /* 0x000ff60003800000 */
[----:B------:R-:W-:Y:S02]  /*5a60*/  LOP3.LUT P0, RZ, R51, 0xff, RZ, 0xc0, !PT ;  /* 0x000000ff33ff7812 */ /* 0x000fe4000780c0ff */
[----:B----4-:R-:W-:Y:S04]  /*5a70*/  ISETP.NE.U32.AND P1, PT, R2, RZ, PT ;  /* 0x000000ff0200720c */ /* 0x010fe80003f25070 */
[----:B------:R-:W-:Y:S04]  /*5a80*/  ISETP.NE.AND.EX P1, PT, R3, RZ, PT, P1 ;  /* 0x000000ff0300720c */ /* 0x000fe80003f25310 */
[----:B------:R-:W-:Y:S03]  /*5a90*/  PLOP3.LUT P1, PT, P1, PT, PT, 0x8, 0x80 ;  /* 0x000000000080781c */ /* 0x000fe60000f2e170 */
[----:B------:R-:W-:Y:S11]  /*5aa0*/  @P0 FSETP.EQ.AND P1, PT, R25, RZ, PT ;  /* 0x000000ff1900020b */ /* 0x000ff60003f22000 */
[----:B------:R-:W-:Y:S02]  /*5ab0*/  @!UPT UIADD3 URZ, UPT, UPT, URZ, URZ, URZ ;  /* 0x000000fffffff290 */ /* 0x000fe4000fffe0ff */
.L_x_111:
[----:B------:R-:W-:Y:S01]  /*5ac0*/  ULEA UR4, UR24, UR17, 0x3 ;  /* 0x0000001118047291 */ /* 0x000fe2000f8e18ff */
[----:B-1----:R-:W-:Y:S02]  /*5ad0*/  SHF.L.U32 R0, R15, 0x1f, RZ ;  /* 0x0000001f0f007819 */ /* 0x002fe400000006ff */
[----:B------:R-:W-:Y:S01]  /*5ae0*/  ELECT P2, URZ, PT ;  /* 0x0000000000ff782f */ /* 0x000fe20003840000 */
[----:B------:R-:W-:Y:S05]  /*5af0*/  VIADD R14, R14, 0x1 ;  /* 0x000000010e0e7836 */ /* 0x000fea0000000000 */
[----:B------:R-:W1:Y:S02]  /*5b00*/  SYNCS.PHASECHK.TRANS64.TRYWAIT P0, [UR4+0x230], R0 ;  /* 0x00023000ff0075a7 */ /* 0x000e640008001104 */
[----:B-1----:R-:W-:Y:S05]  /*5b10*/  @!P0 BRA `(.L_x_112) ;  /* 0x00000030006c8947 */ /* 0x002fea0003800000 */
.L_x_230:
[----:B------:R-:W-:Y:S01]  /*5b20*/  UIADD3 UR9, UPT, UPT, UR4, 0x220, URZ ;  /* 0x0000022004097890 */ /* 0x000fe2000fffe0ff */
[----:B------:R-:W-:Y:S01]  /*5b30*/  PLOP3.LUT P1, PT, P1, P2, PT, 0xf2, 0x2f ;  /* 0x00000000002f781c */ /* 0x000fe20000f25e72 */
[----:B------:R-:W-:Y:S01]  /*5b40*/  UPLOP3.LUT UP3, UPT, UPT, UPT, UPT, 0x80, 0x8 ;  /* 0x000000000008789c */ /* 0x000fe20003f6f070 */
[----:B------:R-:W-:Y:S01]  /*5b50*/  UMOV UR20, 0x0 ;  /* 0x0000000000147882 */ /* 0x000fe20000000000 */
[----:B------:R-:W-:Y:S01]  /*5b60*/  UMOV UR21, 0x10000000 ;  /* 0x1000000000157882 */ /* 0x000fe20000000000 */
[----:B------:R-:W-:Y:S01]  /*5b70*/  UMOV UR12, UR36 ;  /* 0x00000024000c7c82 */ /* 0x000fe20008000000 */
[----:B------:R-:W-:Y:S08]  /*5b80*/  UMOV UR36, UR25 ;  /* 0x0000001900247c82 */ /* 0x000ff00008000000 */
[----:B-1----:R-:W-:Y:S01]  /*5b90*/  @!P1 IADD3 R6, P0, PT, R16, 0x580, RZ ;  /* 0x0000058010069810 */ /* 0x002fe20007f1e0ff */
[----:B------:R-:W-:Y:S03]  /*5ba0*/  VOTEU.ALL UP0, P1 ;  /* 0x0000000000ff7886 */ /* 0x000fe60000800000 */
[----:B------:R-:W-:Y:S01]  /*5bb0*/  @!P1 R2UR UR6, R6 ;  /* 0x00000000060692ca */ /* 0x000fe200000e0000 */
[----:B------:R-:W-:Y:S01]  /*5bc0*/  @!P1 IMAD.X R0, RZ, RZ, R17, P0 ;  /* 0x000000ffff009224 */ /* 0x000fe200000e0611 */
[----:B------:R-:W-:Y:S01]  /*5bd0*/  @!UP0 USHF.L.U32 UR10, UR46, 0x5, URZ ;  /* 0x000000052e0a8899 */ /* 0x000fe200080006ff */
[----:B------:R-:W-:Y:S01]  /*5be0*/  ISETP.NE.AND P0, PT, R14, 0x2, PT ;  /* 0x000000020e00780c */ /* 0x000fe20003f05270 */
[----:B------:R-:W-:Y:S02]  /*5bf0*/  @!UP0 USHF.L.U32 UR11, UR47, 0x6, URZ ;  /* 0x000000062f0b8899 */ /* 0x000fe400080006ff */
[----:B------:R-:W-:Y:S01]  /*5c00*/  @!P1 R2UR UR5, R0 ;  /* 0x00000000000592ca */ /* 0x000fe200000e0000 */
[----:B------:R-:W-:Y:S01]  /*5c10*/  UIADD3 UR46, UPT, UPT, UR7, UR57, URZ ;  /* 0x00000039072e7290 */ /* 0x000fe2000fffe0ff */
[----:B------:R-:W-:Y:S01]  /*5c20*/  SEL R0, RZ, 0x1, P0 ;  /* 0x00000001ff007807 */ /* 0x000fe20000000000 */
[----:B------:R-:W-:Y:S01]  /*5c30*/  UIADD3 UR47, UPT, UPT, UR13, UR60, URZ ;  /* 0x0000003c0d2f7290 */ /* 0x000fe2000fffe0ff */
[----:B------:R-:W-:Y:S02]  /*5c40*/  SEL R14, R14, RZ, P0 ;  /* 0x000000ff0e0e7207 */ /* 0x000fe40000000000 */
[----:B------:R-:W-:Y:S01]  /*5c50*/  LOP3.LUT R13, R13, R0, RZ, 0x3c, !PT ;  /* 0x000000000d0d7212 */ /* 0x000fe200078e3cff */
[----:B------:R-:W-:Y:S01]  /*5c60*/  IMAD.U32 R6, RZ, RZ, UR6 ;  /* 0x00000006ff067e24 */ /* 0x000fe2000f8e00ff */
[----:B------:R-:W-:Y:S04]  /*5c70*/  UPRMT UR6, UR63, 0x654, UR9 ;  /* 0x000006543f067896 */ /* 0x000fe80008000009 */
[----:B------:R-:W-:Y:S01]  /*5c80*/  @!P1 R2UR UR18, R6 ;  /* 0x00000000061292ca */ /* 0x000fe200000e0000 */
[----:B------:R-:W-:Y:S01]  /*5c90*/  IMAD.U32 R7, RZ, RZ, UR5 ;  /* 0x00000005ff077e24 */ /* 0x000fe2000f8e00ff */
[----:B------:R-:W-:Y:S04]  /*5ca0*/  @!UP0 ULEA UR5, UR24, UR17, 0xd ;  /* 0x0000001118058291 */ /* 0x000fe8000f8e68ff */
[----:B------:R-:W-:Y:S01]  /*5cb0*/  @!P1 R2UR UR19, R7 ;  /* 0x00000000071392ca */ /* 0x000fe200000e0000 */
[----:B------:R-:W-:Y:S01]  /*5cc0*/  @!UP0 UIADD3 UR8, UPT, UPT, UR5, 0x400, URZ ;  /* 0x0000040005088890 */ /* 0x000fe2000fffe0ff */
[----:B------:R-:W-:Y:S01]  /*5cd0*/  VOTEU.ALL UP0, P1 ;  /* 0x0000000000ff7886 */ /* 0x000fe20000800000 */
[----:B------:R-:W-:Y:S10]  /*5ce0*/  UIADD3 UR5, UPT, UPT, UR24, 0x1, URZ ;  /* 0x0000000118057890 */ /* 0x000ff4000fffe0ff */
[----:B------:R3:W-:Y:S01]  /*5cf0*/  @!UP0 UTMALDG.3D [UR8], [UR18], desc[UR20] ;  /* 0x00001408120085b4 */ /* 0x0007e20008011000 */
[----:B------:R3:W-:Y:S01]  /*5d00*/  @!P1 SYNCS.ARRIVE.TRANS64.RED.A0TR RZ, [UR4+0x220], R12 ;  /* 0x0002200cffff99a7 */ /* 0x0007e20008300404 */
[----:B------:R-:W-:Y:S04]  /*5d10*/  UISETP.NE.AND UP0, UPT, UR5, 0x2, UPT ;  /* 0x000000020500788c */ /* 0x000fe8000bf05270 */
[----:B------:R-:W-:Y:S02]  /*5d20*/  USEL UR4, URZ, 0x1, UP0 ;  /* 0x00000001ff047887 */ /* 0x000fe40008000000 */
[----:B------:R-:W-:Y:S04]  /*5d30*/  USEL UR24, UR5, URZ, UP0 ;  /* 0x000000ff05187287 */ /* 0x000fe80008000000 */
[----:B------:R-:W-:Y:S01]  /*5d40*/  LOP3.LUT R15, R15, UR4, RZ, 0x3c, !PT ;  /* 0x000000040f0f7c12 */ /* 0x000fe2000f8e3cff */
[----:B------:R-:W-:Y:S01]  /*5d50*/  SYNCS.ARRIVE.TRANS64.RED.A1T0 RZ, [UR6], RZ ;  /* 0x000000ffffff79a7 */ /* 0x000fe20008100406 */
[----:B------:R-:W-:Y:S06]  /*5d60*/  BRA.U UP1, `(.L_x_113) ;  /* 0xfffffff501747547 */ /* 0x000fec000b83ffff */
[----:B------:R-:W-:Y:S01]  /*5d70*/  UIADD3 UR17, UPT, UPT, UR17, 0x230, URZ ;  /* 0x0000023011117890 */ /* 0x000fe2000fffe0ff */
[----:B----4-:R-:W-:-:S03]  /*5d80*/  SHF.L.U32 R2, R15, 0x1f, RZ ;  /* 0x0000001f0f027819 */ /* 0x010fc600000006ff */
[----:B------:R-:W-:-:S09]  /*5d90*/  ULEA UR4, UR24, UR17, 0x3 ;  /* 0x0000001118047291 */ /* 0x000fd2000f8e18ff */
[----:B------:R-:W1:Y:S02]  /*5da0*/  SYNCS.PHASECHK.TRANS64.TRYWAIT P0, [UR4], R2 ;  /* 0x00000002ff0075a7 */ /* 0x000e640008001104 */
[----:B-1----:R-:W-:Y:S05]  /*5db0*/  @!P0 BRA `(.L_x_114) ;  /* 0x0000002c00dc8947 */ /* 0x002fea0003800000 */
.L_x_232:
[----:B------:R-:W-:-:S04]  /*5dc0*/  UIADD3 UR4, UPT, UPT, UR24, 0x1, URZ ;  /* 0x0000000118047890 */ /* 0x000fc8000fffe0ff */
[----:B------:R-:W-:-:S04]  /*5dd0*/  UISETP.NE.AND UP0, UPT, UR4, 0x2, UPT ;  /* 0x000000020400788c */ /* 0x000fc8000bf05270 */
[----:B------:R-:W-:Y:S02]  /*5de0*/  USEL UR5, URZ, 0x1, UP0 ;  /* 0x00000001ff057887 */ /* 0x000fe40008000000 */
[----:B------:R-:W-:-:S04]  /*5df0*/  USEL UR4, UR4, URZ, UP0 ;  /* 0x000000ff04047287 */ /* 0x000fc80008000000 */
[----:B------:R-:W-:Y:S01]  /*5e00*/  ULEA UR4, UR4, UR17, 0x3 ;  /* 0x0000001104047291 */ /* 0x000fe2000f8e18ff */
[----:B-1----:R-:W-:-:S04]  /*5e10*/  LOP3.LUT R2, R15, UR5, RZ, 0x3c, !PT ;  /* 0x000000050f027c12 */ /* 0x002fc8000f8e3cff */
[----:B------:R-:W-:Y:S01]  /*5e20*/  SHF.L.U32 R2, R2, 0x1f, RZ ;  /* 0x0000001f02027819 */ /* 0x000fe200000006ff */
[----:B------:R-:W-:-:S07]  /*5e30*/  IMAD.U32 R0, RZ, RZ, UR4 ;  /* 0x00000004ff007e24 */ /* 0x000fce000f8e00ff */
.L_x_115:
[----:B-1----:R1:W2:Y:S02]  /*5e40*/  SYNCS.PHASECHK.TRANS64.TRYWAIT P0, [R0+URZ], R2 ;  /* 0x00000002000075a7 */ /* 0x0022a400080011ff */
[----:B--2---:R-:W-:Y:S05]  /*5e50*/  @!P0 NANOSLEEP.SYNCS 0x989680 ;  /* 0x009896800000895d */ /* 0x004fea0003900000 */
[----:B------:R-:W2:Y:S02]  /*5e60*/  @!P0 SYNCS.PHASECHK.TRANS64 P0, [R0+URZ], R2 ;  /* 0x00000002000085a7 */ /* 0x000ea400080010ff */
[----:B--23--:R-:W-:Y:S05]  /*5e70*/  @P0 EXIT ;  /* 0x000000000000094d */ /* 0x00cfea0003800000 */
[----:B------:R-:W-:Y:S05]  /*5e80*/  BRA `(.L_x_115) ;  /* 0xfffffffc00ec7947 */ /* 0x000fea000383ffff */
.L_x_105:
[----:B------:R-:W-:-:S06]  /*5e90*/  UISETP.GE.AND UP0, UPT, UR22, 0x4, UPT ;  /* 0x000000041600788c */ /* 0x000fcc000bf06270 */
[----:B------:R-:W-:-:S13]  /*5ea0*/  PLOP3.LUT P0, PT, PT, PT, UP0, 0x80, 0x8 ;  /* 0x000000000008781c */ /* 0x000fda0003f0f008 */
[----:B------:R-:W-:Y:S05]  /*5eb0*/  @!P0 EXIT ;  /* 0x000000000000894d */ /* 0x000fea0003800000 */
[----:B------:R-:W-:Y:S01]  /*5ec0*/  BAR.SYNC.DEFER_BLOCKING 0x6, 0xa0 ;  /* 0x0182800000007b1d */ /* 0x000fe20000010000 */
[C---:B------:R-:W-:Y:S01]  /*5ed0*/  IMAD.SHL.U32 R6, R60.reuse, 0x20, RZ ;  /* 0x000000203c067824 */ /* 0x040fe200078e00ff */
[C---:B------:R-:W-:Y:S01]  /*5ee0*/  R2P PR, R60.reuse, 0x6 ;  /* 0x000000063c007804 */ /* 0x040fe20000000000 */
[C---:B------:R-:W-:Y:S01]  /*5ef0*/  IMAD.SHL.U32 R4, R60.reuse, 0x4, RZ ;  /* 0x000000043c047824 */ /* 0x040fe200078e00ff */
[----:B------:R-:W-:Y:S01]  /*5f00*/  CS2R R54, SRZ ;  /* 0x0000000000367805 */ /* 0x000fe2000001ff00 */
[----:B------:R-:W-:Y:S01]  /*5f10*/  IMAD.U32 R23, R60, 0x10000, RZ ;  /* 0x000100003c177824 */ /* 0x000fe200078e00ff */
[----:B------:R-:W-:Y:S02]  /*5f20*/  UMOV UR44, 0x400 ;  /* 0x00000400002c7882 */ /* 0x000fe40000000000 */
[----:B------:R-:W1:Y:S01]  /*5f30*/  LDC.64 R46, c[0x0][0x888] ;  /* 0x00022200ff2e7b82 */ /* 0x000e620000000a00 */
[----:B------:R-:W-:Y:S01]  /*5f40*/  ULEA UR44, UR63, UR44, 0x18 ;  /* 0x0000002c3f2c7291 */ /* 0x000fe2000f8ec0ff */
[----:B------:R-:W-:Y:S01]  /*5f50*/  LOP3.LUT R5, R6, 0xe0, RZ, 0xc0, !PT ;  /* 0x000000e006057812 */ /* 0x000fe200078ec0ff */
[----:B------:R-:W-:Y:S01]  /*5f60*/  IMAD.SHL.U32 R50, R60, 0x10, RZ ;  /* 0x000000103c327824 */ /* 0x000fe200078e00ff */
[----:B------:R-:W-:Y:S01]  /*5f70*/  LOP3.LUT R6, R6, 0x100, RZ, 0xc0, !PT ;  /* 0x0000010006067812 */ /* 0x000fe200078ec0ff */
[----:B------:R-:W-:Y:S01]  /*5f80*/  IMAD.MOV.U32 R59, RZ, RZ, 0x8 ;  /* 0x00000008ff3b7424 */ /* 0x000fe200078e00ff */
[----:B------:R-:W-:Y:S01]  /*5f90*/  LOP3.LUT R4, R5, 0x1c, R4, 0xf8, !PT ;  /* 0x0000001c05047812 */ /* 0x000fe200078ef804 */
[----:B------:R-:W-:Y:S01]  /*5fa0*/  IMAD.MOV.U32 R58, RZ, RZ, 0x10 ;  /* 0x00000010ff3a7424 */ /* 0x000fe200078e00ff */
[----:B------:R-:W2:Y:S01]  /*5fb0*/  LDC.64 R48, c[0x0][0x890] ;  /* 0x00022400ff307b82 */ /* 0x000ea20000000a00 */
[----:B------:R-:W-:Y:S01]  /*5fc0*/  SHF.R.U32.HI R5, RZ, 0x2, R60 ;  /* 0x00000002ff057819 */ /* 0x000fe2000001163c */
[----:B------:R-:W-:Y:S01]  /*5fd0*/  IMAD.MOV.U32 R57, RZ, RZ, 0x1 ;  /* 0x00000001ff397424 */ /* 0x000fe200078e00ff */
[----:B------:R-:W-:Y:S01]  /*5fe0*/  LOP3.LUT R23, R23, 0x600000, RZ, 0xc0, !PT ;  /* 0x0060000017177812 */ /* 0x000fe200078ec0ff */
[----:B------:R-:W-:Y:S01]  /*5ff0*/  IMAD.MOV.U32 R22, RZ, RZ, RZ ;  /* 0x000000ffff167224 */ /* 0x000fe200078e00ff */
[----:B------:R-:W-:Y:S01]  /*6000*/  LOP3.LUT R50, R6, 0x600, R50, 0xf8, !PT ;  /* 0x0000060006327812 */ /* 0x000fe200078ef832 */
[----:B------:R-:W-:Y:S01]  /*6010*/  IMAD.MOV.U32 R56, RZ, RZ, RZ ;  /* 0x000000ffff387224 */ /* 0x000fe200078e00ff */
[----:B------:R-:W-:Y:S01]  /*6020*/  LOP3.LUT R4, R4, 0x4, R5, 0x78, !PT ;  /* 0x0000000404047812 */ /* 0x000fe200078e7805 */
[----:B------:R-:W3:Y:S01]  /*6030*/  LDC.64 R44, c[0x0][0x8b0] ;  /* 0x00022c00ff2c7b82 */ /* 0x000ee20000000a00 */
[----:B------:R-:W4:Y:S01]  /*6040*/  LDS R0, [UR44+0x300] ;  /* 0x0003002cff007984 */ /* 0x000f220008000800 */
[----:B------:R-:W-:Y:S01]  /*6050*/  LOP3.LUT R60, R60, 0x60, RZ, 0xc0, !PT ;  /* 0x000000603c3c7812 */ /* 0x000fe200078ec0ff */
[----:B------:R-:W-:Y:S01]  /*6060*/  IMAD.MOV.U32 R53, RZ, RZ, RZ ;  /* 0x000000ffff357224 */ /* 0x000fe200078e00ff */
[----:B------:R-:W-:Y:S01]  /*6070*/  LOP3.LUT R50, R50, R4, RZ, 0xfc, !PT ;  /* 0x0000000432327212 */ /* 0x000fe200078efcff */
[----:B------:R-:W1:Y:S01]  /*6080*/  LDCU UR50, c[0x0][0x370] ;  /* 0x00006e00ff3277ac */ /* 0x000e620008000800 */
[----:B------:R-:W-:-:S02]  /*6090*/  SEL R59, R59, 0xfffffff8, !P1 ;  /* 0xfffffff83b3b7807 */ /* 0x000fc40004800000 */
[----:B------:R-:W1:Y:S01]  /*60a0*/  LDC.64 R26, c[0x0][0x8a8] ;  /* 0x00022a00ff1a7b82 */ /* 0x000e620000000a00 */
[----:B------:R-:W-:Y:S01]  /*60b0*/  SEL R58, R58, 0xfffffff0, !P2 ;  /* 0xfffffff03a3a7807 */ /* 0x000fe20005000000 */
[----:B------:R-:W1:Y:S01]  /*60c0*/  LDCU UR41, c[0x0][0xb0c] ;  /* 0x00016180ff2977ac */ /* 0x000e620008000800 */
[----:B------:R-:W1:Y:S01]  /*60d0*/  LDCU UR39, c[0x0][0xb30] ;  /* 0x00016600ff2777ac */ /* 0x000e620008000800 */
[----:B------:R-:W1:Y:S01]  /*60e0*/  LDCU.64 UR58, c[0x0][0x888] ;  /* 0x00011100ff3a77ac */ /* 0x000e620008000a00 */
[----:B------:R-:W1:Y:S01]  /*60f0*/  LDCU.64 UR42, c[0x0][0xb28] ;  /* 0x00016500ff2a77ac */ /* 0x000e620008000a00 */
[----:B------:R-:W1:Y:S01]  /*6100*/  LDCU.128 UR52, c[0x0][0xb10] ;  /* 0x00016200ff3477ac */ /* 0x000e620008000c00 */
[----:B------:R-:W1:Y:S01]  /*6110*/  LDCU UR49, c[0x0][0x374] ;  /* 0x00006e80ff3177ac */ /* 0x000e620008000800 */
[----:B------:R-:W-:Y:S01]  /*6120*/  UIADD3 UR61, UPT, UPT, UR44, 0x400, URZ ;  /* 0x000004002c3d7890 */ /* 0x000fe2000fffe0ff */
[----:B------:R-:W-:Y:S01]  /*6130*/  UMOV UR45, URZ ;  /* 0x000000ff002d7c82 */ /* 0x000fe20008000000 */
[----:B------:R-:W-:Y:S01]  /*6140*/  UMOV UR48, URZ ;  /* 0x000000ff00307c82 */ /* 0x000fe20008000000 */
[----:B--2-4-:R-:W-:-:S09]  /*6150*/  IMAD.IADD R23, R0, 0x1, R23 ;  /* 0x0000000100177824 */ /* 0x014fd200078e0217 */
.L_x_135:
[----:B------:R-:W-:Y:S02]  /*6160*/  LEA R3, R53, UR44, 0x3 ;  /* 0x0000002c35037c11 */ /* 0x000fe4000f8e18ff */
[----:B------:R-:W-:Y:S02]  /*6170*/  SHF.L.U32 R0, R55, 0x1f, RZ ;  /* 0x0000001f37007819 */ /* 0x000fe400000006ff */
[----:B------:R-:W-:Y:S02]  /*6180*/  LEA R4, R53, UR44, 0x4 ;  /* 0x0000002c35047c11 */ /* 0x000fe4000f8e20ff */
[----:B------:R-:W2:Y:S02]  /*6190*/  SYNCS.PHASECHK.TRANS64.TRYWAIT P0, [R3+URZ+0x250], R0 ;  /* 0x00025000030075a7 */ /* 0x000ea400080011ff */
[----:B--2---:R-:W-:Y:S05]  /*61a0*/  @!P0 BRA `(.L_x_116) ;  /* 0x0000002800f88947 */ /* 0x004fea0003800000 */
.L_x_233:
[----:B------:R-:W4:Y:S01]  /*61b0*/  LDS.128 R4, [R4+0x2e0] ;  /* 0x0002e00004047984 */ /* 0x000f220000000c00 */
[----:B------:R-:W-:Y:S01]  /*61c0*/  UISETP.GE.AND UP0, UPT, UR40, 0x1, UPT ;  /* 0x000000012800788c */ /* 0x000fe2000bf06270 */
[----:B------:R-:W-:Y:S01]  /*61d0*/  @!PT LDS RZ, [RZ] ;  /* 0x00000000fffff984 */ /* 0x000fe20000000800 */
[----:B------:R-:W-:Y:S01]  /*61e0*/  @!PT LDS RZ, [RZ] ;  /* 0x00000000fffff984 */ /* 0x000fe20000000800 */
[----:B------:R-:W-:Y:S01]  /*61f0*/  @!PT LDS RZ, [RZ] ;  /* 0x00000000fffff984 */ /* 0x000fe20000000800 */
[----:B------:R-:W-:Y:S01]  /*6200*/  @!PT LDS RZ, [RZ] ;  /* 0x00000000fffff984 */ /* 0x000fe20000000800 */
[----:B------:R1:W-:Y:S06]  /*6210*/  MEMBAR.ALL.CTA ;  /* 0x0000000000007992 */ /* 0x0003ec0000008000 */
[----:B-1----:R-:W1:Y:S01]  /*6220*/  FENCE.VIEW.ASYNC.S ;  /* 0x00000000000073c6 */ /* 0x002e620000000000 */
[----:B----4-:R-:W-:Y:S11]  /*6230*/  LOP3.LUT P0, RZ, R6, 0x1, RZ, 0xc0, !PT ;  /* 0x0000000106ff7812 */ /* 0x010ff6000780c0ff */
[----:B------:R-:W-:Y:S02]  /*6240*/  @!UPT UIADD3 URZ, UPT, UPT, URZ, URZ, URZ ;  /* 0x000000fffffff290 */ /* 0x000fe4000fffe0ff */
[----:B-1----:R-:W-:Y:S01]  /*6250*/  VOTEU.ANY UP1, P0 ;  /* 0x0000000000ff7886 */ /* 0x002fe20000020100 */
[----:B------:R-:W-:Y:S01]  /*6260*/  PLOP3.LUT P0, PT, PT, PT, UP1, 0x80, 0x8 ;  /* 0x000000000008781c */ /* 0x000fe20003f0f018 */
[----:B------:R-:W-:Y:S11]  /*6270*/  UP2UR UR51, UPR, URZ, 0x2 ;  /* 0x00000002ff337883 */ /* 0x000ff60008000000 */
[----:B------:R-:W-:Y:S01]  /*6280*/  @!UPT UIADD3 URZ, UPT, UPT, URZ, URZ, URZ ;  /* 0x000000fffffff290 */ /* 0x000fe2000fffe0ff */
[----:B--2---:R-:W-:Y:S02]  /*6290*/  @P0 SHF.R.U32.HI R0, RZ, 0x10, R5 ;  /* 0x00000010ff000819 */ /* 0x004fe40000011605 */
        /* <DEDUP_REMOVED lines=12> */
[----:B------:R-:W2:Y:S01]  /*6360*/  LDCU UR12, c[0x0][0xb20] ;  /* 0x00016400ff0c77ac */ /* 0x000ea20008000800 */
[----:B------:R-:W-:Y:S02]  /*6370*/  UIMAD.WIDE.U32 UR4, UR49, UR55, URZ ;  /* 0x00000037310472a5 */ /* 0x000fe4000f8e00ff */
[----:B------:R-:W-:Y:S02]  /*6380*/  UIMAD.WIDE.U32 UR6, UR50, UR52, URZ ;  /* 0x00000034320672a5 */ /* 0x000fe4000f8e00ff */
[----:B------:R-:W-:Y:S02]  /*6390*/  UISETP.NE.AND UP0, UPT, UR54, 0x1, UPT ;  /* 0x000000013600788c */ /* 0x000fe4000bf05270 */
[----:B------:R-:W-:Y:S02]  /*63a0*/  UIMAD.WIDE.U32 UR8, UR37, UR55, URZ ;  /* 0x00000037250872a5 */ /* 0x000fe4000f8e00ff */
[----:B------:R-:W-:Y:S02]  /*63b0*/  UIMAD.WIDE.U32 UR10, UR38, UR52, URZ ;  /* 0x00000034260a72a5 */ /* 0x000fe4000f8e00ff */
[----:B------:R-:W-:Y:S02]  /*63c0*/  UISETP.NE.AND UP1, UPT, UR41, 0x1, UPT ;  /* 0x000000012900788c */ /* 0x000fe4000bf25270 */
[----:B------:R-:W-:Y:S01]  /*63d0*/  UISETP.NE.AND UP2, UPT, UR40, 0x1, UPT ;  /* 0x000000012800788c */ /* 0x000fe2000bf45270 */
[----:B------:R-:W-:Y:S02]  /*63e0*/  UMOV UR4, UR5 ;  /* 0x0000000500047c82 */ /* 0x000fe40008000000 */
[----:B--2---:R-:W-:Y:S03]  /*63f0*/  USHF.R.U32.HI UR5, URZ, UR12, UR4 ;  /* 0x0000000cff057299 */ /* 0x004fe60008011604 */
[----:B------:R-:W-:Y:S02]  /*6400*/  UMOV UR4, UR7 ;  /* 0x0000000700047c82 */ /* 0x000fe40008000000 */
[----:B------:R-:W-:Y:S02]  /*6410*/  USHF.R.U32.HI UR7, URZ, UR53, UR4 ;  /* 0x00000035ff077299 */ /* 0x000fe40008011604 */
[----:B------:R-:W-:Y:S02]  /*6420*/  USEL UR4, UR49, UR5, !UP0 ;  /* 0x0000000531047287 */ /* 0x000fe4000c000000 */
[----:B------:R-:W-:Y:S01]  /*6430*/  USEL UR7, UR50, UR7, !UP1 ;  /* 0x0000000732077287 */ /* 0x000fe2000c800000 */
[----:B------:R-:W-:Y:S01]  /*6440*/  UMOV UR5, UR9 ;  /* 0x0000000900057c82 */ /* 0x000fe20008000000 */
[----:B------:R-:W-:Y:S02]  /*6450*/  UIMAD.WIDE.U32 UR8, UR4, UR42, URZ ;  /* 0x0000002a040872a5 */ /* 0x000fe4000f8e00ff */
[----:B------:R-:W-:Y:S03]  /*6460*/  USHF.R.U32.HI UR6, URZ, UR12, UR5 ;  /* 0x0000000cff067299 */ /* 0x000fe60008011605 */
[----:B------:R-:W-:Y:S01]  /*6470*/  UMOV UR5, UR11 ;  /* 0x0000000b00057c82 */ /* 0x000fe20008000000 */
[----:B------:R-:W-:Y:S02]  /*6480*/  UIMAD.WIDE.U32 UR10, UR7, UR42, URZ ;  /* 0x0000002a070a72a5 */ /* 0x000fe4000f8e00ff */
[----:B------:R-:W-:Y:S02]  /*6490*/  USHF.R.U32.HI UR12, URZ, UR53, UR5 ;  /* 0x00000035ff0c7299 */ /* 0x000fe40008011605 */
[----:B------:R-:W-:Y:S01]  /*64a0*/  USEL UR6, UR37, UR6, !UP0 ;  /* 0x0000000625067287 */ /* 0x000fe2000c000000 */
[----:B------:R-:W-:Y:S02]  /*64b0*/  UMOV UR5, UR9 ;  /* 0x0000000900057c82 */ /* 0x000fe40008000000 */
[----:B------:R-:W-:Y:S01]  /*64c0*/  UMOV UR10, UR11 ;  /* 0x0000000b000a7c82 */ /* 0x000fe20008000000 */
[----:B------:R-:W-:Y:S02]  /*64d0*/  @UP2 USHF.R.U32.HI UR4, URZ, UR43, UR5 ;  /* 0x0000002bff042299 */ /* 0x000fe40008011605 */
[----:B------:R-:W-:Y:S02]  /*64e0*/  @UP2 USHF.R.U32.HI UR7, URZ, UR43, UR10 ;  /* 0x0000002bff072299 */ /* 0x000fe4000801160a */
[----:B------:R-:W-:Y:S02]  /*64f0*/  UIMAD UR4, UR40, UR4, URZ ;  /* 0x00000004280472a4 */ /* 0x000fe4000f8e02ff */
[----:B------:R-:W-:Y:S02]  /*6500*/  UIMAD.WIDE.U32 UR10, UR6, UR42, URZ ;  /* 0x0000002a060a72a5 */ /* 0x000fe4000f8e00ff */
[----:B------:R-:W-:Y:S02]  /*6510*/  USEL UR5, UR38, UR12, !UP1 ;  /* 0x0000000c26057287 */ /* 0x000fe4000c800000 */
[----:B------:R-:W-:Y:S02]  /*6520*/  UIMAD UR8, UR40, UR7, URZ ;  /* 0x00000007280872a4 */ /* 0x000fe4000f8e02ff */
[----:B------:R-:W-:Y:S03]  /*6530*/  UISETP.GE.AND UP0, UPT, UR6, UR4, UPT ;  /* 0x000000040600728c */ /* 0x000fe6000bf06270 */
[----:B------:R-:W-:Y:S01]  /*6540*/  UMOV UR4, UR11 ;  /* 0x0000000b00047c82 */ /* 0x000fe20008000000 */
[----:B------:R-:W-:Y:S02]  /*6550*/  UISETP.GE.OR UP0, UPT, UR5, UR8, UP0 ;  /* 0x000000080500728c */ /* 0x000fe40008706670 */
[----:B------:R-:W-:Y:S02]  /*6560*/  USHF.R.U32.HI UR4, URZ, UR43, UR4 ;  /* 0x0000002bff047299 */ /* 0x000fe40008011604 */
[----:B------:R-:W-:Y:S02]  /*6570*/  UIMAD.WIDE.U32 UR8, UR5, UR42, URZ ;  /* 0x0000002a050872a5 */ /* 0x000fe4000f8e00ff */
[----:B------:R-:W-:Y:S02]  /*6580*/  USEL UR11, UR6, UR4, !UP2 ;  /* 0x00000004060b7287 */ /* 0x000fe4000d000000 */
[----:B------:R-:W-:Y:S02]  /*6590*/  UIADD3 UR8, UPT, UPT, -UR5, URZ, URZ ;  /* 0x000000ff05087290 */ /* 0x000fe4000fffe1ff */
[----:B------:R-:W-:Y:S01]  /*65a0*/  UIADD3 UR10, UPT, UPT, -UR11, URZ, URZ ;  /* 0x000000ff0b0a7290 */ /* 0x000fe2000fffe1ff */
[----:B------:R-:W-:Y:S01]  /*65b0*/  @!UP0 UMOV UR4, UR9 ;  /* 0x0000000900048c82 */ /* 0x000fe20008000000 */
[----:B------:R-:W-:Y:S02]  /*65c0*/  UIADD3 UR9, UPT, UPT, -UR6, URZ, URZ ;  /* 0x000000ff06097290 */ /* 0x000fe4000fffe1ff */
[----:B------:R-:W-:Y:S02]  /*65d0*/  @!UP0 USHF.R.U32.HI UR4, URZ, UR43, UR4 ;  /* 0x0000002bff048299 */ /* 0x000fe40008011604 */
[----:B------:R-:W-:Y:S02]  /*65e0*/  UIMAD UR10, UR40, UR10, UR6 ;  /* 0x0000000a280a72a4 */ /* 0x000fe4000f8e0206 */
[----:B------:R-:W-:Y:S04]  /*65f0*/  @!UP0 USEL UR4, UR5, UR4, !UP2 ;  /* 0x0000000405048287 */ /* 0x000fe8000d000000 */
[----:B------:R-:W-:Y:S02]  /*6600*/  @!UP0 UIMAD UR10, UR7, UR10, UR4 ;  /* 0x0000000a070a82a4 */ /* 0x000fe4000f8e0204 */
[----:B------:R-:W-:Y:S02]  /*6610*/  @!UP0 UIADD3 UR11, UPT, UPT, UR11, -UR4, URZ ;  /* 0x800000040b0b8290 */ /* 0x000fe4000fffe0ff */
[----:B------:R-:W-:Y:S02]  /*6620*/  UIMAD UR7, UR41, UR8, UR38 ;  /* 0x00000008290772a4 */ /* 0x000fe4000f8e0226 */
[----:B------:R-:W-:Y:S02]  /*6630*/  @!UP0 UIMAD UR6, UR11, UR40, UR5 ;  /* 0x000000280b0682a4 */ /* 0x000fe4000f8e0205 */
[----:B------:R-:W-:Y:S01]  /*6640*/  UIMAD UR4, UR54, UR9, UR37 ;  /* 0x00000009360472a4 */ /* 0x000fe2000f8e0225 */
[----:B------:R-:W-:Y:S02]  /*6650*/  @!UP0 UMOV UR5, UR10 ;  /* 0x0000000a00058c82 */ /* 0x000fe40008000000 */
[----:B------:R-:W-:Y:S02]  /*6660*/  UIMAD UR38, UR5, UR41, UR7 ;  /* 0x00000029052672a4 */ /* 0x000fe4000f8e0207 */
[----:B------:R-:W-:Y:S11]  /*6670*/  UIMAD UR37, UR6, UR54, UR4 ;  /* 0x00000036062572a4 */ /* 0x000ff6000f8e0204 */
[----:B------:R-:W-:Y:S01]  /*6680*/  @!UPT UIADD3 URZ, UPT, UPT, URZ, URZ, URZ ;  /* 0x000000fffffff290 */ /* 0x000fe2000fffe0ff */
.L_x_117:
[----:B------:R-:W-:Y:S01]  /*6690*/  UISETP.NE.AND UP0, UPT, UR39, 0x1, UPT ;  /* 0x000000012700788c */ /* 0x000fe2000bf05270 */
[----:B------:R-:W-:Y:S10]  /*66a0*/  IADD3 R53, PT, PT, R53, 0x1, RZ ;  /* 0x0000000135357810 */ /* 0x000ff40007ffe0ff */
[----:B------:R-:W2:Y:S01]  /*66b0*/  @!UP0 LDCU.128 UR12, c[0x0][0xb10] ;  /* 0x00016200ff0c87ac */ /* 0x000ea20008000c00 */
[----:B------:R-:W4:Y:S01]  /*66c0*/  @!UP0 LDCU UR5, c[0x0][0xb0c] ;  /* 0x00016180ff0587ac */ /* 0x000f220008000800 */
[----:B------:R-:W3:Y:S01]  /*66d0*/  @!UP0 LDCU UR10, c[0x0][0xb20] ;  /* 0x00016400ff0a87ac */ /* 0x000ee20008000800 */
[----:B--2---:R-:W-:Y:S02]  /*66e0*/  UIMAD.WIDE.U32 UR8, UR38, UR12, URZ ;  /* 0x0000000c260872a5 */ /* 0x004fe4000f8e00ff */
[----:B------:R-:W-:Y:S02]  /*66f0*/  UIMAD.WIDE.U32 UR6, UR37, UR15, URZ ;  /* 0x0000000f250672a5 */ /* 0x000fe4000f8e00ff */
[----:B------:R-:W-:Y:S03]  /*6700*/  @!UP0 UISETP.NE.AND UP1, UPT, UR14, 0x1, UPT ;  /* 0x000000010e00888c */ /* 0x000fe6000bf25270 */
[----:B------:R-:W-:Y:S01]  /*6710*/  @!UP0 UMOV UR4, UR9 ;  /* 0x0000000900048c82 */ /* 0x000fe20008000000 */
[----:B----4-:R-:W-:Y:S02]  /*6720*/  @!UP0 UISETP.NE.AND UP2, UPT, UR5, 0x1, UPT ;  /* 0x000000010500888c */ /* 0x010fe4000bf45270 */
[----:B------:R-:W-:Y:S01]  /*6730*/  @!UP0 USHF.R.U32.HI UR4, URZ, UR13, UR4 ;  /* 0x0000000dff048299 */ /* 0x000fe20008011604 */
[----:B------:R-:W-:Y:S02]  /*6740*/  @!UP0 UMOV UR6, UR7 ;  /* 0x0000000700068c82 */ /* 0x000fe40008000000 */
[----:B---3--:R-:W-:Y:S02]  /*6750*/  @!UP0 USHF.R.U32.HI UR6, URZ, UR10, UR6 ;  /* 0x0000000aff068299 */ /* 0x008fe40008011606 */
[----:B------:R-:W-:Y:S02]  /*6760*/  @!UP0 USEL UR7, UR38, UR4, !UP2 ;  /* 0x0000000426078287 */ /* 0x000fe4000d000000 */
[----:B------:R-:W-:Y:S04]  /*6770*/  @!UP0 USEL UR6, UR37, UR6, !UP1 ;  /* 0x0000000625068287 */ /* 0x000fe8000c800000 */
[----:B------:R-:W-:Y:S02]  /*6780*/  @!UP0 UIADD3 UR4, UPT, UPT, -UR7, UR6, URZ ;  /* 0x0000000607048290 */ /* 0x000fe4000fffe1ff */
[----:B------:R-:W-:Y:S02]  /*6790*/  @!UP0 UIADD3 UR6, UPT, UPT, UR7, -UR6, URZ ;  /* 0x8000000607068290 */ /* 0x000fe4000fffe0ff */
[----:B------:R-:W-:Y:S02]  /*67a0*/  @!UP0 UIMAD UR38, UR4, UR5, UR38 ;  /* 0x00000005042682a4 */ /* 0x000fe4000f8e0226 */
[----:B------:R-:W-:Y:S02]  /*67b0*/  @!UP0 UIMAD UR37, UR6, UR14, UR37 ;  /* 0x0000000e062582a4 */ /* 0x000fe4000f8e0225 */
[----:B------:R-:W-:Y:S09]  /*67c0*/  ULOP3.LUT UP0, URZ, UR61, 0x3f0, URZ, 0xc0, !UPT ;  /* 0x000003f03dff7892 */ /* 0x000ff2000f80c0ff */
[----:B------:R-:W-:Y:S05]  /*67d0*/  BRA.U !UP0, `(.L_x_118) ;  /* 0x00000001087c7547 */ /* 0x000fea000b800000 */
[----:B------:R-:W2:Y:S01]  /*67e0*/  LDCU.64 UR8, c[0x4][0x80] ;  /* 0x01001000ff0877ac */ /* 0x000ea20008000a00 */
[----:B------:R-:W-:Y:S01]  /*67f0*/  MOV R2, 0x0 ;  /* 0x0000000000027802 */ /* 0x000fe20000000f00 */
[----:B------:R-:W-:Y:S02]  /*6800*/  HFMA2 R12, -RZ, RZ, 0, 5.9604644775390625e-08 ;  /* 0x00000001ff0c7431 */ /* 0x000fe400000001ff */
[----:B------:R-:W-:Y:S01]  /*6810*/  IMAD.MOV.U32 R8, RZ, RZ, 0x70 ;  /* 0x00000070ff087424 */ /* 0x000fe200078e00ff */
[----:B------:R3:W4:Y:S01]  /*6820*/  LDC.64 R14, c[0x4][R2] ;  /* 0x01000000020e7b82 */ /* 0x0007220000000a00 */
[----:B------:R-:W1:Y:S01]  /*6830*/  LDCU.64 UR6, c[0x4][0x88] ;  /* 0x01001100ff0677ac */ /* 0x000e620008000a00 */
[----:B------:R-:W-:Y:S01]  /*6840*/  IMAD.MOV.U32 R13, RZ, RZ, RZ ;  /* 0x000000ffff0d7224 */ /* 0x000fe200078e00ff */
[----:B------:R-:W1:Y:S01]  /*6850*/  LDCU.64 UR4, c[0x4][0x8] ;  /* 0x01000100ff0477ac */ /* 0x000e620008000a00 */
[----:B--2---:R-:W-:Y:S01]  /*6860*/  MOV R5, UR9 ;  /* 0x0000000900057c02 */ /* 0x004fe20008000f00 */
[----:B------:R-:W-:Y:S01]  /*6870*/  IMAD.U32 R4, RZ, RZ, UR8 ;  /* 0x00000008ff047e24 */ /* 0x000fe2000f8e00ff */
[----:B-1----:R-:W-:Y:S01]  /*6880*/  MOV R7, UR7 ;  /* 0x0000000700077c02 */ /* 0x002fe20008000f00 */
[----:B------:R-:W-:Y:S01]  /*6890*/  IMAD.U32 R6, RZ, RZ, UR6 ;  /* 0x00000006ff067e24 */ /* 0x000fe2000f8e00ff */
[----:B------:R-:W-:Y:S01]  /*68a0*/  MOV R11, UR5 ;  /* 0x00000005000b7c02 */ /* 0x000fe20008000f00 */
[----:B------:R-:W-:Y:S02]  /*68b0*/  IMAD.U32 R10, RZ, RZ, UR4 ;  /* 0x00000004ff0a7e24 */ /* 0x000fe4000f8e00ff */
[----:B------:R-:W-:Y:S07]  /*68c0*/  LEPC R20, `(.L_x_119) ;  /* 0x000000001014794e */ /* 0x000fee0000000000 */
[----:B---345:R-:W-:Y:S05]  /*68d0*/  CALL.ABS.NOINC R14 ;  /* 0x000000000e007343 */ /* 0x038fea0003c00000 */
.L_x_119:
[----:B------:R-:W1:Y:S01]  /*68e0*/  LDCU.64 UR8, c[0x4][0x80] ;  /* 0x01001000ff0877ac */ /* 0x000e620008000a00 */
[----:B------:R-:W2:Y:S01]  /*68f0*/  LDC.64 R2, c[0x4][R2] ;  /* 0x0100000002027b82 */ /* 0x000ea20000000a00 */
[----:B------:R-:W-:Y:S02]  /*6900*/  HFMA2 R12, -RZ, RZ, 0, 5.9604644775390625e-08 ;  /* 0x00000001ff0c7431 */ /* 0x000fe400000001ff */
[----:B------:R-:W-:Y:S02]  /*6910*/  IMAD.MOV.U32 R8, RZ, RZ, 0x70 ;  /* 0x00000070ff087424 */ /* 0x000fe400078e00ff */
[----:B------:R-:W-:Y:S01]  /*6920*/  IMAD.MOV.U32 R13, RZ, RZ, RZ ;  /* 0x000000ffff0d7224 */ /* 0x000fe200078e00ff */
[----:B------:R-:W3:Y:S01]  /*6930*/  LDCU.64 UR6, c[0x4][0x88] ;  /* 0x01001100ff0677ac */ /* 0x000ee20008000a00 */
[----:B------:R-:W4:Y:S01]  /*6940*/  LDCU.64 UR4, c[0x4][0x8] ;  /* 0x01000100ff0477ac */ /* 0x000f220008000a00 */
[----:B-1----:R-:W-:Y:S02]  /*6950*/  MOV R4, UR8 ;  /* 0x0000000800047c02 */ /* 0x002fe40008000f00 */
[----:B------:R-:W-:Y:S02]  /*6960*/  MOV R5, UR9 ;  /* 0x0000000900057c02 */ /* 0x000fe40008000f00 */
[----:B---3--:R-:W-:Y:S01]  /*6970*/  MOV R7, UR7 ;  /* 0x0000000700077c02 */ /* 0x008fe20008000f00 */
[----:B------:R-:W-:Y:S01]  /*6980*/  IMAD.U32 R6, RZ, RZ, UR6 ;  /* 0x00000006ff067e24 */ /* 0x000fe2000f8e00ff */
[----:B----4-:R-:W-:Y:S01]  /*6990*/  MOV R11, UR5 ;  /* 0x00000005000b7c02 */ /* 0x010fe20008000f00 */
[----:B------:R-:W-:Y:S02]  /*69a0*/  IMAD.U32 R10, RZ, RZ, UR4 ;  /* 0x00000004ff0a7e24 */ /* 0x000fe4000f8e00ff */
[----:B------:R-:W-:Y:S07]  /*69b0*/  LEPC R20, `(.L_x_118) ;  /* 0x000000001014794e */ /* 0x000fee0000000000 */
[----:B--2---:R-:W-:Y:S05]  /*69c0*/  CALL.ABS.NOINC R2 ;  /* 0x0000000002007343 */ /* 0x004fea0003c00000 */
.L_x_118:
[----:B------:R-:W-:Y:S01]  /*69d0*/  ISETP.NE.U32.AND P3, PT, R48, RZ, PT ;  /* 0x000000ff3000720c */ /* 0x000fe20003f65070 */
[----:B------:R-:W-:Y:S01]  /*69e0*/  UISETP.NE.AND UP1, UPT, UR62, URZ, UPT ;  /* 0x000000ff3e00728c */ /* 0x000fe2000bf25270 */
[----:B------:R-:W-:Y:S02]  /*69f0*/  ISETP.NE.U32.AND P4, PT, R44, RZ, PT ;  /* 0x000000ff2c00720c */ /* 0x000fe40003f85070 */
[----:B------:R-:W-:Y:S02]  /*6a00*/  ISETP.NE.AND.EX P3, PT, R49, RZ, PT, P3 ;  /* 0x000000ff3100720c */ /* 0x000fe40003f65330 */
[----:B------:R-:W-:Y:S02]  /*6a10*/  PLOP3.LUT P1, PT, PT, PT, PT, 0x8, 0x80 ;  /* 0x000000000080781c */ /* 0x000fe40003f2e170 */
[----:B------:R-:W-:Y:S02]  /*6a20*/  PLOP3.LUT P0, PT, PT, PT, UP1, 0x80, 0x8 ;  /* 0x000000000008781c */ /* 0x000fe40003f0f018 */
[----:B------:R-:W-:Y:S02]  /*6a30*/  ISETP.NE.AND.EX P4, PT, R45, RZ, PT, P4 ;  /* 0x000000ff2d00720c */ /* 0x000fe40003f85340 */
[----:B------:R-:W2:Y:S09]  /*6a40*/  @UP1 LDCU.64 UR4, c[0x0][0x888] ;  /* 0x00011100ff0417ac */ /* 0x000eb20008000a00 */
[----:B------:R-:W-:Y:S01]  /*6a50*/  @P0 PLOP3.LUT P1, PT, P3, PT, PT, 0x80, 0x8 ;  /* 0x000000000008081c */ /* 0x000fe20001f2f070 */
[----:B--2---:R-:W-:Y:S04]  /*6a60*/  @UP1 UISETP.NE.U32.AND UP0, UPT, UR4, URZ, UPT ;  /* 0x000000ff0400128c */ /* 0x004fe8000bf05070 */
[----:B------:R-:W-:Y:S04]  /*6a70*/  @UP1 UISETP.NE.AND.EX UP0, UPT, UR5, URZ, UPT, UP0 ;  /* 0x000000ff0500128c */ /* 0x000fe8000bf05300 */
[----:B------:R-:W-:Y:S01]  /*6a80*/  @UP1 USEL UR4, URZ, 0xffffffff, UP0 ;  /* 0xffffffffff041887 */ /* 0x000fe20008000000 */
[----:B------:R-:W-:Y:S11]  /*6a90*/  @!P3 BRA `(.L_x_120) ;  /* 0x000000000030b947 */ /* 0x000ff60003800000 */
[----:B------:R-:W-:Y:S01]  /*6aa0*/  ISETP.NE.U32.AND P2, PT, R46, RZ, PT ;  /* 0x000000ff2e00720c */ /* 0x000fe20003f45070 */
[----:B------:R-:W2:Y:S01]  /*6ab0*/  LDCU.64 UR6, c[0x0][0x358] ;  /* 0x00006b00ff0677ac */ /* 0x000ea20008000a00 */
[----:B------:R-:W-:Y:S02]  /*6ac0*/  IMAD.MOV.U32 R51, RZ, RZ, 0x1 ;  /* 0x00000001ff337424 */ /* 0x000fe400078e00ff */
[----:B------:R-:W-:Y:S11]  /*6ad0*/  ISETP.NE.AND.EX P2, PT, R47, RZ, PT, P2 ;  /* 0x000000ff2f00720c */ /* 0x000ff60003f45320 */
[----:B------:R-:W-:Y:S02]  /*6ae0*/  @!UPT UIADD3 URZ, UPT, UPT, URZ, URZ, URZ ;  /* 0x000000fffffff290 */ /* 0x000fe4000fffe0ff */
[----:B------:R-:W3:Y:S01]  /*6af0*/  @P2 LDC.64 R2, c[0x0][0x888] ;  /* 0x00022200ff022b82 */ /* 0x000ee20000000a00 */
[----:B-1----:R-:W-:Y:S04]  /*6b00*/  @P2 IMAD R0, R48, UR36, RZ ;  /* 0x0000002430002c24 */ /* 0x002fe8000f8e02ff */
[----:B---3--:R-:W-:Y:S04]  /*6b10*/  @P2 IMAD.WIDE R2, R0, 0x4, R2 ;  /* 0x0000000400022825 */ /* 0x008fe800078e0202 */
[----:B------:R-:W-:Y:S01]  /*6b20*/  HFMA2 R0, -RZ, RZ, 0, 5.9604644775390625e-08 ;  /* 0x00000001ff007431 */ /* 0x000fe200000001ff */
[----:B--2--5:R2:W5:Y:S04]  /*6b30*/  @P2 LDG.E R25, desc[UR6][R2.64] ;  /* 0x0000000602192981 */ /* 0x024568000c1e1900 */
[----:B------:R-:W-:Y:S01]  /*6b40*/  @!P2 PRMT R51, R0, 0x7610, R51 ;  /* 0x000076100033a816 */ /* 0x000fe20000000033 */
[----:B--2---:R-:W3:Y:S06]  /*6b50*/  @!P2 LDC R25, c[0x0][0x880] ;  /* 0x00022000ff19ab82 */ /* 0x004eec0000000800 */
.L_x_120:
[----:B------:R-:W-:Y:S05]  /*6b60*/  @!P4 BRA `(.L_x_121) ;  /* 0x000000000024c947 */ /* 0x000fea0003800000 */
[----:B------:R-:W-:Y:S01]  /*6b70*/  ISETP.NE.U32.AND P2, PT, R26, RZ, PT ;  /* 0x000000ff1a00720c */ /* 0x000fe20003f45070 */
[----:B------:R-:W2:Y:S03]  /*6b80*/  LDCU.64 UR6, c[0x0][0x358] ;  /* 0x00006b00ff0677ac */ /* 0x000ea60008000a00 */
[----:B------:R-:W-:Y:S11]  /*6b90*/  ISETP.NE.AND.EX P2, PT, R27, RZ, PT, P2 ;  /* 0x000000ff1b00720c */ /* 0x000ff60003f45320 */
[----:B------:R-:W-:Y:S02]  /*6ba0*/  @!UPT UIADD3 URZ, UPT, UPT, URZ, URZ, URZ ;  /* 0x000000fffffff290 */ /* 0x000fe4000fffe0ff */
[----:B------:R-:W4:Y:S01]  /*6bb0*/  @P2 LDC.64 R2, c[0x0][0x8a8] ;  /* 0x00022a00ff022b82 */ /* 0x000f220000000a00 */
[----:B-1----:R-:W-:Y:S04]  /*6bc0*/  @P2 IMAD R0, R44, UR36, RZ ;  /* 0x000000242c002c24 */ /* 0x002fe8000f8e02ff */
[----:B----4-:R-:W-:Y:S05]  /*6bd0*/  @P2 IMAD.WIDE R2, R0, 0x4, R2 ;  /* 0x0000000400022825 */ /* 0x010fea00078e0202 */
[----:B--2--5:R2:W5:Y:S02]  /*6be0*/  @P2 LDG.E R24, desc[UR6][R2.64] ;  /* 0x0000000602182981 */ /* 0x024564000c1e1900 */
[----:B--2---:R-:W4:Y:S02]  /*6bf0*/  @!P2 LDC R24, c[0x0][0x8a0] ;  /* 0x00022800ff18ab82 */ /* 0x004f240000000800 */
.L_x_121:
[----:B---3-5:R-:W-:Y:S01]  /*6c00*/  @P0 FSETP.NEU.AND P4, PT, R25, RZ, PT ;  /* 0x000000ff1900020b */ /* 0x028fe20003f8d000 */
[----:B-1----:R-:W-:Y:S01]  /*6c10*/  IMAD.U32 R0, RZ, RZ, UR4 ;  /* 0x00000004ff007e24 */ /* 0x002fe2000f8e00ff */
[----:B------:R-:W-:Y:S01]  /*6c20*/  @P0 LOP3.LUT P2, RZ, R51, 0xff, RZ, 0xc0, !PT ;  /* 0x000000ff33ff0812 */ /* 0x000fe2000784c0ff */
[----:B------:R-:W-:Y:S01]  /*6c30*/  IMAD.U32 R3, RZ, RZ, UR45 ;  /* 0x0000002dff037e24 */ /* 0x000fe2000f8e00ff */
[----:B------:R-:W-:Y:S01]  /*6c40*/  @P0 SEL R2, RZ, 0xffffffff, P4 ;  /* 0xffffffffff020807 */ /* 0x000fe20002000000 */
[----:B------:R-:W-:Y:S01]  /*6c50*/  BSSY B1, `(.L_x_122) ;  /* 0x0000044000017945 */ /* 0x000fe20003800000 */
[----:B------:R-:W-:Y:S02]  /*6c60*/  LOP3.LUT R4, R57, 0x1, RZ, 0x3c, !PT ;  /* 0x0000000139047812 */ /* 0x000fe400078e3cff */
[----:B------:R-:W-:Y:S02]  /*6c70*/  CS2R R42, SRZ ;  /* 0x00000000002a7805 */ /* 0x000fe4000001ff00 */
[----:B------:R-:W-:Y:S02]  /*6c80*/  @P1 SEL R2, R0, R2, !P2 ;  /* 0x0000000200021207 */ /* 0x000fe40005000000 */
[----:B------:R-:W-:Y:S02]  /*6c90*/  CS2R R40, SRZ ;  /* 0x0000000000287805 */ /* 0x000fe4000001ff00 */
[----:B------:R-:W-:Y:S02]  /*6ca0*/  LEA R3, R3, UR44, 0x3 ;  /* 0x0000002c03037c11 */ /* 0x000fe4000f8e18ff */
[----:B------:R-:W-:Y:S02]  /*6cb0*/  CS2R R38, SRZ ;  /* 0x0000000000267805 */ /* 0x000fe4000001ff00 */
[----:B------:R-:W-:Y:S02]  /*6cc0*/  @P0 LOP3.LUT R2, R2, 0x1, RZ, 0xc0, !PT ;  /* 0x0000000102020812 */ /* 0x000fe400078ec0ff */
[----:B------:R-:W-:Y:S02]  /*6cd0*/  CS2R R36, SRZ ;  /* 0x0000000000247805 */ /* 0x000fe4000001ff00 */
[----:B------:R-:W-:Y:S02]  /*6ce0*/  LEA R62, R22, UR44, 0x3 ;  /* 0x0000002c163e7c11 */ /* 0x000fe4000f8e18ff */
[----:B------:R-:W-:Y:S02]  /*6cf0*/  CS2R R34, SRZ ;  /* 0x0000000000227805 */ /* 0x000fe4000001ff00 */
[----:B------:R-:W-:Y:S02]  /*6d00*/  ISETP.NE.U32.OR P6, PT, R2, 0x1, !P0 ;  /* 0x000000010200780c */ /* 0x000fe400047c5470 */
[----:B------:R-:W-:Y:S02]  /*6d10*/  CS2R R32, SRZ ;  /* 0x0000000000207805 */ /* 0x000fe4000001ff00 */
[----:B------:R-:W-:Y:S02]  /*6d20*/  SHF.L.U32 R5, R56, 0x1f, RZ ;  /* 0x0000001f38057819 */ /* 0x000fe400000006ff */
[----:B------:R-:W-:Y:S02]  /*6d30*/  CS2R R30, SRZ ;  /* 0x00000000001e7805 */ /* 0x000fe4000001ff00 */
[----:B------:R-:W-:Y:S02]  /*6d40*/  LEA.HI R2, R22, R22, RZ, 0x1 ;  /* 0x0000001616027211 */ /* 0x000fe400078f08ff */
[----:B------:R-:W-:Y:S02]  /*6d50*/  CS2R R28, SRZ ;  /* 0x00000000001c7805 */ /* 0x000fe4000001ff00 */
[----:B------:R-:W-:Y:S02]  /*6d60*/  PLOP3.LUT P5, PT, PT, PT, PT, 0x8, 0x80 ;  /* 0x000000000080781c */ /* 0x000fe40003fae170 */
[----:B------:R-:W-:Y:S02]  /*6d70*/  P2R R61, PR, RZ, 0x40 ;  /* 0x00000040ff3d7803 */ /* 0x000fe40000000000 */
[----:B------:R-:W-:Y:S04]  /*6d80*/  @P6 SHF.L.U32 R0, R4, 0x1f, RZ ;  /* 0x0000001f04006819 */ /* 0x000fe800000006ff */
[----:B------:R1:W2:Y:S01]  /*6d90*/  @P6 SYNCS.PHASECHK.TRANS64.TRYWAIT P0, [R3+URZ+0x220], R0 ;  /* 0x00022000030065a7 */ /* 0x0002a200080011ff */
[----:B------:R3:W3:Y:S01]  /*6da0*/  SYNCS.PHASECHK.TRANS64.TRYWAIT P4, [R62+URZ+0x270], R5 ;  /* 0x000270053e0075a7 */ /* 0x0006e200080811ff */
[C---:B-1----:R-:W-:Y:S01]  /*6db0*/  IMAD.SHL.U32 R0, R2.reuse, 0x10, RZ ;  /* 0x0000001002007824 */ /* 0x042fe200078e00ff */
[----:B------:R-:W-:Y:S04]  /*6dc0*/  LOP3.LUT R2, R2, 0xffe, RZ, 0xc0, !PT ;  /* 0x00000ffe02027812 */ /* 0x000fe800078ec0ff */
[----:B------:R-:W-:Y:S01]  /*6dd0*/  LOP3.LUT R0, R0, 0xffffffe0, RZ, 0xc0, !PT ;  /* 0xffffffe000007812 */ /* 0x000fe200078ec0ff */
[----:B------:R-:W-:Y:S04]  /*6de0*/  IMAD.IADD R2, R22, 0x1, -R2 ;  /* 0x0000000116027824 */ /* 0x000fe800078e0a02 */
[----:B------:R-:W-:Y:S04]  /*6df0*/  IMAD.IADD R0, R23, 0x1, R0 ;  /* 0x0000000117007824 */ /* 0x000fe800078e0200 */
[----:B------:R-:W-:Y:S01]  /*6e00*/  IMAD R2, R2, 0x100000, R0 ;  /* 0x0010000002027824 */ /* 0x000fe200078e0200 */
[----:B--2---:R-:W-:Y:S01]  /*6e10*/  @P6 PLOP3.LUT P5, PT, P0, PT, PT, 0x8, 0x80 ;  /* 0x000000000080681c */ /* 0x004fe200007ae170 */
[----:B------:R-:W-:Y:S01]  /*6e20*/  @!UPT UIADD3 URZ, UPT, UPT, URZ, URZ, URZ ;  /* 0x000000fffffff290 */ /* 0x000fe2000fffe0ff */
[----:B---3--:R-:W-:Y:S11]  /*6e30*/  @!P6 BRA `(.L_x_123) ;  /* 0x000000000094e947 */ /* 0x008ff60003800000 */
[----:B------:R-:W-:Y:S01]  /*6e40*/  ISETP.NE.U32.AND P0, PT, RZ, UR58, PT ;  /* 0x0000003aff007c0c */ /* 0x000fe2000bf05070 */
[----:B------:R-:W-:Y:S01]  /*6e50*/  BSSY B0, `(.L_x_124) ;  /* 0x000000f000007945 */ /* 0x000fe20003800000 */
[----:B------:R-:W-:Y:S02]  /*6e60*/  FSETP.NEU.AND P2, PT, R25, RZ, PT ;  /* 0x000000ff1900720b */ /* 0x000fe40003f4d000 */
[----:B------:R-:W-:Y:S02]  /*6e70*/  ISETP.NE.AND.EX P0, PT, RZ, UR59, PT, P0 ;  /* 0x0000003bff007c0c */ /* 0x000fe4000bf05300 */
[----:B------:R-:W-:Y:S02]  /*6e80*/  LOP3.LUT P1, RZ, R51, 0xff, RZ, 0xc0, !PT ;  /* 0x000000ff33ff7812 */ /* 0x000fe4000782c0ff */
[----:B------:R-:W-:Y:S02]  /*6e90*/  SEL R0, RZ, 0xffffffff, P2 ;  /* 0xffffffffff007807 */ /* 0x000fe40001000000 */
[----:B------:R-:W-:Y:S04]  /*6ea0*/  SEL R6, RZ, 0xffffffff, P0 ;  /* 0xffffffffff067807 */ /* 0x000fe80000000000 */
[----:B------:R-:W-:Y:S01]  /*6eb0*/  @P3 SEL R0, R6, R0, !P1 ;  /* 0x0000000006003207 */ /* 0x000fe20004800000 */
[----:B------:R-:W-:Y:S03]  /*6ec0*/  IMAD.U32 R6, RZ, RZ, UR45 ;  /* 0x0000002dff067e24 */ /* 0x000fe6000f8e00ff */
[----:B------:R-:W-:Y:S04]  /*6ed0*/  LOP3.LUT R0, R0, 0x1, RZ, 0xc0, !PT ;  /* 0x0000000100007812 */ /* 0x000fe800078ec0ff */
[----:B------:R-:W-:Y:S01]  /*6ee0*/  ISETP.NE.U32.AND P0, PT, R0, 0x1, PT ;  /* 0x000000010000780c */ /* 0x000fe20003f05070 */
[----:B------:R-:W-:Y:S01]  /*6ef0*/  @!UPT UIADD3 URZ, UPT, UPT, URZ, URZ, URZ ;  /* 0x000000fffffff290 */ /* 0x000fe2000fffe0ff */
[----:B------:R-:W-:Y:S11]  /*6f00*/  @!P5 BRA `(.L_x_125) ;  /* 0x00000000000cd947 */ /* 0x000ff60003800000 */
[----:B------:R-:W-:Y:S04]  /*6f10*/  SHF.L.U32 R4, R4, 0x1f, RZ ;  /* 0x0000001f04047819 */ /* 0x000fe800000006ff */
[----:B------:R-:W1:Y:S02]  /*6f20*/  SYNCS.PHASECHK.TRANS64.TRYWAIT P1, [R3+URZ+0x220], R4 ;  /* 0x00022004030075a7 */ /* 0x000e6400080211ff */
[----:B-1----:R-:W-:Y:S05]  /*6f30*/  @!P1 BRA `(.L_x_126) ;  /* 0x0000001c00a89947 */ /* 0x002fea0003800000 */
.L_x_125:
[----:B------:R-:W-:Y:S05]  /*6f40*/  BSYNC B0 ;  /* 0x0000000000007941 */ /* 0x000fea0003800000 */
.L_x_124:
[----:B------:R-:W-:Y:S01]  /*6f50*/  @P0 IMAD R6, R6, 0x800, R50 ;  /* 0x0000080006060824 */ /* 0x000fe200078e0232 */
[----:B------:R-:W-:Y:S02]  /*6f60*/  CS2R R30, SRZ ;  /* 0x00000000001e7805 */ /* 0x000fe4000001ff00 */
[----:B------:R-:W-:Y:S02]  /*6f70*/  CS2R R28, SRZ ;  /* 0x00000000001c7805 */ /* 0x000fe4000001ff00 */
[----:B------:R-:W-:Y:S02]  /*6f80*/  CS2R R34, SRZ ;  /* 0x0000000000227805 */ /* 0x000fe4000001ff00 */
[----:B------:R-:W-:Y:S02]  /*6f90*/  CS2R R32, SRZ ;  /* 0x0000000000207805 */ /* 0x000fe4000001ff00 */
[----:B------:R-:W-:Y:S02]  /*6fa0*/  @P0 LEA R6, R6, UR44, 0x2 ;  /* 0x0000002c06060c11 */ /* 0x000fe4000f8e10ff */
[----:B------:R-:W-:Y:S02]  /*6fb0*/  CS2R R38, SRZ ;  /* 0x0000000000267805 */ /* 0x000fe4000001ff00 */
[----:B------:R-:W-:Y:S01]  /*6fc0*/  CS2R R36, SRZ ;  /* 0x0000000000247805 */ /* 0x000fe2000001ff00 */
[----:B------:R-:W-:Y:S01]  /*6fd0*/  IMAD.MOV.U32 R42, RZ, RZ, RZ ;  /* 0x000000ffff2a7224 */ /* 0x000fe200078e00ff */
[----:B------:R-:W-:Y:S01]  /*6fe0*/  CS2R R40, SRZ ;  /* 0x0000000000287805 */ /* 0x000fe2000001ff00 */
[----:B-1----:R-:W-:Y:S01]  /*6ff0*/  @P0 VIADD R4, R6, 0x400 ;  /* 0x0000040006040836 */ /* 0x002fe20000000000 */
[----:B------:R-:W-:Y:S05]  /*7000*/  @P0 WARPSYNC.ALL ;  /* 0x0000000000000948 */ /* 0x000fea0003800000 */
[----:B------:R1:W2:Y:S01]  /*7010*/  @P0 LDSM.16.M88.4 R28, [R6+0x400] ;  /* 0x00040000061c083b */ /* 0x0002a20000000200 */
[C---:B------:R-:W-:Y:S02]  /*7020*/  @P0 IMAD R4, R58.reuse, 0x4, R4 ;  /* 0x000000043a040824 */ /* 0x040fe400078e0204 */
[C-C-:B------:R-:W-:Y:S02]  /*7030*/  @P0 IMAD R3, R59.reuse, 0x4, R6.reuse ;  /* 0x000000043b030824 */ /* 0x140fe400078e0206 */
[----:B------:R-:W-:Y:S02]  /*7040*/  @P0 IMAD R0, R58, 0x4, R6 ;  /* 0x000000043a000824 */ /* 0x000fe400078e0206 */
[----:B------:R-:W-:Y:S01]  /*7050*/  @P0 IMAD R4, R59, 0x4, R4 ;  /* 0x000000043b040824 */ /* 0x000fe200078e0204 */
[----:B------:R1:W3:Y:S04]  /*7060*/  @P0 LDSM.16.M88.4 R32, [R3+0x400] ;  /* 0x000400000320083b */ /* 0x0002e80000000200 */
[----:B------:R1:W1:Y:S04]  /*7070*/  @P0 LDSM.16.M88.4 R36, [R0+0x400] ;  /* 0x000400000024083b */ /* 0x0002680000000200 */
[----:B------:R1:W1:Y:S02]  /*7080*/  @P0 LDSM.16.M88.4 R40, [R4] ;  /* 0x000000000428083b */ /* 0x0002640000000200 */
.L_x_123:
[----:B------:R-:W-:Y:S05]  /*7090*/  BSYNC B1 ;  /* 0x0000000000017941 */ /* 0x000fea0003800000 */
.L_x_122:
[----:B-1----:R-:W-:Y:S04]  /*70a0*/  SHF.R.U32.HI R0, RZ, 0x15, R2 ;  /* 0x00000015ff007819 */ /* 0x002fe80000011602 */
[----:B------:R-:W-:Y:S01]  /*70b0*/  LOP3.LUT P0, RZ, R0, 0x3, R52, 0x48, !PT ;  /* 0x0000000300ff7812 */ /* 0x000fe20007804834 */
[----:B------:R-:W-:Y:S01]  /*70c0*/  @!UPT UIADD3 URZ, UPT, UPT, URZ, URZ, URZ ;  /* 0x000000fffffff290 */ /* 0x000fe2000fffe0ff */
[----:B------:R-:W-:Y:S11]  /*70d0*/  @P4 BRA `(.L_x_127) ;  /* 0x0000000000084947 */ /* 0x000ff60003800000 */
[----:B------:R-:W1:Y:S02]  /*70e0*/  SYNCS.PHASECHK.TRANS64.TRYWAIT P1, [R62+URZ+0x270], R5 ;  /* 0x000270053e0075a7 */ /* 0x000e6400080211ff */
[----:B-1----:R-:W-:Y:S05]  /*70f0*/  @!P1 BRA `(.L_x_128) ;  /* 0x0000001c004c9947 */ /* 0x002fea0003800000 */
.L_x_127:
[----:B------:R-:W-:Y:S05]  /*7100*/  @!P0 BRA `(.L_x_129) ;  /* 0x0000000000408947 */ /* 0x000fea0003800000 */
[----:B------:R-:W1:Y:S01]  /*7110*/  LDCU.64 UR8, c[0x4][0x70] ;  /* 0x01000e00ff0877ac */ /* 0x000e620008000a00 */
[----:B------:R-:W-:Y:S01]  /*7120*/  MOV R15, 0x0 ;  /* 0x00000000000f7802 */ /* 0x000fe20000000f00 */
[----:B------:R-:W-:Y:S02]  /*7130*/  HFMA2 R12, -RZ, RZ, 0, 5.9604644775390625e-08 ;  /* 0x00000001ff0c7431 */ /* 0x000fe400000001ff */
[----:B------:R-:W-:Y:S02]  /*7140*/  IMAD.MOV.U32 R8, RZ, RZ, 0x192 ;  /* 0x00000192ff087424 */ /* 0x000fe400078e00ff */
[----:B------:R-:W-:Y:S01]  /*7150*/  IMAD.MOV.U32 R13, RZ, RZ, RZ ;  /* 0x000000ffff0d7224 */ /* 0x000fe200078e00ff */
[----:B------:R-:W5:Y:S01]  /*7160*/  LDCU.64 UR6, c[0x4][0x78] ;  /* 0x01000f00ff0677ac */ /* 0x000f620008000a00 */
[----:B------:R-:W2:Y:S01]  /*7170*/  LDC.64 R14, c[0x4][R15] ;  /* 0x010000000f0e7b82 */ /* 0x000ea20000000a00 */
[----:B------:R-:W4:Y:S01]  /*7180*/  LDCU.64 UR4, c[0x4][0x10] ;  /* 0x01000200ff0477ac */ /* 0x000f220008000a00 */
[----:B-1----:R-:W-:Y:S01]  /*7190*/  MOV R5, UR9 ;  /* 0x0000000900057c02 */ /* 0x002fe20008000f00 */
[----:B------:R-:W-:Y:S01]  /*71a0*/  IMAD.U32 R4, RZ, RZ, UR8 ;  /* 0x00000008ff047e24 */ /* 0x000fe2000f8e00ff */
[----:B-----5:R-:W-:Y:S01]  /*71b0*/  MOV R7, UR7 ;  /* 0x0000000700077c02 */ /* 0x020fe20008000f00 */
[----:B------:R-:W-:Y:S01]  /*71c0*/  IMAD.U32 R6, RZ, RZ, UR6 ;  /* 0x00000006ff067e24 */ /* 0x000fe2000f8e00ff */
[----:B----4-:R-:W-:Y:S01]  /*71d0*/  MOV R11, UR5 ;  /* 0x00000005000b7c02 */ /* 0x010fe20008000f00 */
[----:B------:R-:W-:Y:S02]  /*71e0*/  IMAD.U32 R10, RZ, RZ, UR4 ;  /* 0x00000004ff0a7e24 */ /* 0x000fe4000f8e00ff */
[----:B------:R-:W-:Y:S07]  /*71f0*/  LEPC R20, `(.L_x_129) ;  /* 0x000000001014794e */ /* 0x000fee0000000000 */
[----:B--23--:R-:W-:Y:S05]  /*7200*/  CALL.ABS.NOINC R14 ;  /* 0x000000000e007343 */ /* 0x00cfea0003c00000 */
.L_x_129:
[----:B------:R-:W-:Y:S01]  /*7210*/  ISETP.NE.AND P0, PT, R60, RZ, PT ;  /* 0x000000ff3c00720c */ /* 0x000fe20003f05270 */
[----:B------:R-:W-:Y:S05]  /*7220*/  WARPSYNC.ALL ;  /* 0x0000000000007948 */ /* 0x000fea0003800000 */
[----:B------:R-:W-:Y:S01]  /*7230*/  R2UR UR4, R2 ;  /* 0x00000000020472ca */ /* 0x000fe200000e0000 */
[----:B------:R-:W-:Y:S11]  /*7240*/  BSSY.RECONVERGENT B0, `(.L_x_130) ;  /* 0x0000048000007945 */ /* 0x000ff60003800200 */
[----:B------:R-:W-:Y:S01]  /*7250*/  @!UPT UIADD3 URZ, UPT, UPT, URZ, URZ, URZ ;  /* 0x000000fffffff290 */ /* 0x000fe2000fffe0ff */
[----:B------:R-:W4:Y:S01]  /*7260*/  LDTM.16dp128bit.x8 R4, tmem[UR4] ;  /* 0x00000004000479ee */ /* 0x000f220008180000 */
[----:B------:R-:W-:Y:S01]  /*7270*/  R2UR UR4, R62 ;  /* 0x000000003e0472ca */ /* 0x000fe200000e0000 */
[----:B------:R-:W-:Y:S11]  /*7280*/  NOP ;  /* 0x0000000000007918 */ /* 0x000ff60000000000 */
[----:B------:R-:W-:Y:S01]  /*7290*/  @!UPT UIADD3 URZ, UPT, UPT, URZ, URZ, URZ ;  /* 0x000000fffffff290 */ /* 0x000fe2000fffe0ff */
[----:B------:R-:W-:Y:S04]  /*72a0*/  UIADD3 UR4, UPT, UPT, UR4, 0x290, URZ ;  /* 0x0000029004047890 */ /* 0x000fe8000fffe0ff */
[----:B------:R-:W-:Y:S02]  /*72b0*/  UPRMT UR5, UR63, 0x654, UR4 ;  /* 0x000006543f057896 */ /* 0x000fe40008000004 */
[----:B------:R-:W-:Y:S01]  /*72c0*/  UIADD3 UR4, UPT, UPT, UR45, 0x1, URZ ;  /* 0x000000012d047890 */ /* 0x000fe2000fffe0ff */
[C---:B----4-:R-:W-:Y:S01]  /*72d0*/  FMUL R0, R24.reuse, R4 ;  /* 0x0000000418007220 */ /* 0x050fe20000400000 */
[C---:B------:R-:W-:Y:S01]  /*72e0*/  FMUL R2, R24.reuse, R5 ;  /* 0x0000000518027220 */ /* 0x040fe20000400000 */
[C---:B------:R-:W-:Y:S04]  /*72f0*/  FMUL R3, R24.reuse, R6 ;  /* 0x0000000618037220 */ /* 0x040fe80000400000 */
[----:B------:R-:W-:Y:S01]  /*7300*/  SYNCS.ARRIVE.TRANS64.RED.A1T0 RZ, [UR5], RZ ;  /* 0x000000ffffff79a7 */ /* 0x000fe20008100405 */
[C---:B--2---:R-:W-:Y:S01]  /*7310*/  FFMA R28, R25.reuse, R28, R0 ;  /* 0x0000001c191c7223 */ /* 0x044fe20000000000 */
[----:B------:R-:W-:Y:S01]  /*7320*/  MOV R0, UR45 ;  /* 0x0000002d00007c02 */ /* 0x000fe20008000f00 */
[C---:B------:R-:W-:Y:S01]  /*7330*/  FFMA R29, R25.reuse, R29, R2 ;  /* 0x0000001d191d7223 */ /* 0x040fe20000000002 */
[C---:B------:R-:W-:Y:S01]  /*7340*/  FMUL R7, R24.reuse, R7 ;  /* 0x0000000718077220 */ /* 0x040fe20000400000 */
[----:B------:R-:W-:Y:S01]  /*7350*/  FMUL R4, R24, R8 ;  /* 0x0000000818047220 */ /* 0x000fe20000400000 */
[----:B------:R-:W-:Y:S01]  /*7360*/  LEA R0, R0, R50, 0xb ;  /* 0x0000003200007211 */ /* 0x000fe200078e58ff */
[C---:B------:R-:W-:Y:S01]  /*7370*/  FMUL R5, R24.reuse, R9 ;  /* 0x0000000918057220 */ /* 0x040fe20000400000 */
[C---:B------:R-:W-:Y:S01]  /*7380*/  FFMA R30, R25.reuse, R30, R3 ;  /* 0x0000001e191e7223 */ /* 0x040fe20000000003 */
[----:B------:R-:W-:Y:S01]  /*7390*/  FMUL R6, R24, R10 ;  /* 0x0000000a18067220 */ /* 0x000fe20000400000 */
[----:B------:R-:W-:Y:S01]  /*73a0*/  LEA R0, R0, UR44, 0x2 ;  /* 0x0000002c00007c11 */ /* 0x000fe2000f8e10ff */
[C---:B------:R-:W-:Y:S01]  /*73b0*/  FFMA R31, R25.reuse, R31, R7 ;  /* 0x0000001f191f7223 */ /* 0x040fe20000000007 */
[C---:B------:R-:W-:Y:S01]  /*73c0*/  FMUL R11, R24.reuse, R11 ;  /* 0x0000000b180b7220 */ /* 0x040fe20000400000 */
[C---:B---3--:R-:W-:Y:S01]  /*73d0*/  FFMA R4, R25.reuse, R32, R4 ;  /* 0x0000002019047223 */ /* 0x048fe20000000004 */
[C---:B------:R-:W-:Y:S01]  /*73e0*/  FMUL R8, R24.reuse, R12 ;  /* 0x0000000c18087220 */ /* 0x040fe20000400000 */
[C---:B------:R-:W-:Y:S01]  /*73f0*/  FFMA R5, R25.reuse, R33, R5 ;  /* 0x0000002119057223 */ /* 0x040fe20000000005 */
[----:B------:R1:W-:Y:S01]  /*7400*/  STSM.16.M88.4 [R0+0x400], R28 ;  /* 0x0004001c00007844 */ /* 0x0003e20000000200 */
[C---:B------:R-:W-:Y:S01]  /*7410*/  FMUL R9, R24.reuse, R13 ;  /* 0x0000000d18097220 */ /* 0x040fe20000400000 */
[C---:B------:R-:W-:Y:S01]  /*7420*/  FFMA R6, R25.reuse, R34, R6 ;  /* 0x0000002219067223 */ /* 0x040fe20000000006 */
[----:B------:R-:W-:Y:S01]  /*7430*/  FMUL R10, R24, R14 ;  /* 0x0000000e180a7220 */ /* 0x000fe20000400000 */
[----:B------:R-:W-:Y:S01]  /*7440*/  IADD3 R2, PT, PT, R0, 0x400, RZ ;  /* 0x0000040000027810 */ /* 0x000fe20007ffe0ff */
[----:B------:R-:W-:Y:S01]  /*7450*/  FFMA R7, R25, R35, R11 ;  /* 0x0000002319077223 */ /* 0x000fe2000000000b */
[----:B------:R-:W-:Y:S01]  /*7460*/  LEA R3, R59, R0, 0x2 ;  /* 0x000000003b037211 */ /* 0x000fe200078e10ff */
[C---:B------:R-:W-:Y:S01]  /*7470*/  FMUL R15, R24.reuse, R15 ;  /* 0x0000000f180f7220 */ /* 0x040fe20000400000 */
[C---:B------:R-:W-:Y:S01]  /*7480*/  FFMA R8, R25.reuse, R36, R8 ;  /* 0x0000002419087223 */ /* 0x040fe20000000008 */
[C---:B------:R-:W-:Y:S01]  /*7490*/  FMUL R12, R24.reuse, R16 ;  /* 0x00000010180c7220 */ /* 0x040fe20000400000 */
[C---:B------:R-:W-:Y:S01]  /*74a0*/  FFMA R9, R25.reuse, R37, R9 ;  /* 0x0000002519097223 */ /* 0x040fe20000000009 */
[----:B------:R1:W-:Y:S01]  /*74b0*/  STSM.16.M88.4 [R3+0x400], R4 ;  /* 0x0004000403007844 */ /* 0x0003e20000000200 */
[C---:B------:R-:W-:Y:S01]  /*74c0*/  FMUL R13, R24.reuse, R17 ;  /* 0x00000011180d7220 */ /* 0x040fe20000400000 */
[C---:B------:R-:W-:Y:S01]  /*74d0*/  FFMA R10, R25.reuse, R38, R10 ;  /* 0x00000026190a7223 */ /* 0x040fe2000000000a */
[----:B------:R-:W-:Y:S01]  /*74e0*/  FMUL R14, R24, R18 ;  /* 0x00000012180e7220 */ /* 0x000fe20000400000 */
[C---:B------:R-:W-:Y:S01]  /*74f0*/  LEA R16, R58.reuse, R2, 0x2 ;  /* 0x000000023a107211 */ /* 0x040fe200078e10ff */
[C---:B------:R-:W-:Y:S01]  /*7500*/  FFMA R11, R25.reuse, R39, R15 ;  /* 0x00000027190b7223 */ /* 0x040fe2000000000f */
[----:B------:R-:W-:Y:S01]  /*7510*/  LEA R2, R58, R0, 0x2 ;  /* 0x000000003a027211 */ /* 0x000fe200078e10ff */
[----:B------:R-:W-:Y:S01]  /*7520*/  FMUL R19, R24, R19 ;  /* 0x0000001318137220 */ /* 0x000fe20000400000 */
[C---:B------:R-:W-:Y:S01]  /*7530*/  FFMA R12, R25.reuse, R40, R12 ;  /* 0x00000028190c7223 */ /* 0x040fe2000000000c */
[C---:B------:R-:W-:Y:S01]  /*7540*/  FFMA R13, R25.reuse, R41, R13 ;  /* 0x00000029190d7223 */ /* 0x040fe2000000000d */
[C---:B------:R-:W-:Y:S01]  /*7550*/  FFMA R14, R25.reuse, R42, R14 ;  /* 0x0000002a190e7223 */ /* 0x040fe2000000000e */
[----:B------:R1:W-:Y:S01]  /*7560*/  STSM.16.M88.4 [R2+0x400], R8 ;  /* 0x0004000802007844 */ /* 0x0003e20000000200 */
[----:B------:R-:W-:Y:S01]  /*7570*/  FFMA R15, R25, R43, R19 ;  /* 0x0000002b190f7223 */ /* 0x000fe20000000013 */
[----:B------:R-:W-:Y:S06]  /*7580*/  LEA R16, R59, R16, 0x2 ;  /* 0x000000103b107211 */ /* 0x000fec00078e10ff */
[----:B------:R1:W-:Y:S01]  /*7590*/  STSM.16.M88.4 [R16], R12 ;  /* 0x0000000c10007844 */ /* 0x0003e20000000200 */
[----:B------:R-:W-:Y:S01]  /*75a0*/  @!PT LDS RZ, [RZ] ;  /* 0x00000000fffff984 */ /* 0x000fe20000000800 */
[----:B------:R-:W-:Y:S01]  /*75b0*/  @!PT LDS RZ, [RZ] ;  /* 0x00000000fffff984 */ /* 0x000fe20000000800 */
[----:B------:R-:W-:Y:S01]  /*75c0*/  @!PT LDS RZ, [RZ] ;  /* 0x00000000fffff984 */ /* 0x000fe20000000800 */
[----:B------:R-:W-:Y:S01]  /*75d0*/  @!PT LDS RZ, [RZ] ;  /* 0x00000000fffff984 */ /* 0x000fe20000000800 */
[----:B------:R2:W-:Y:S07]  /*75e0*/  MEMBAR.ALL.CTA ;  /* 0x0000000000007992 */ /* 0x0005ee0000008000 */
[----:B--2---:R-:W2:Y:S02]  /*75f0*/  FENCE.VIEW.ASYNC.S ;  /* 0x00000000000073c6 */ /* 0x004ea40000000000 */
[----:B--2---:R-:W-:Y:S06]  /*7600*/  BAR.SYNC.DEFER_BLOCKING 0x1, 0x80 ;  /* 0x0042000000007b1d */ /* 0x004fec0000010000 */
[----:B------:R-:W-:Y:S05]  /*7610*/  @P0 BRA `(.L_x_131) ;  /* 0x0000000000280947 */ /* 0x000fea0003800000 */
[----:B------:R-:W2:Y:S01]  /*7620*/  LDCU.64 UR12, c[0x0][0x348] ;  /* 0x00006900ff0c77ac */ /* 0x000ea20008000a00 */
[----:B------:R-:W-:Y:S02]  /*7630*/  ULEA UR5, UR45, UR44, 0xd ;  /* 0x0000002c2d057291 */ /* 0x000fe4000f8e68ff */
[----:B------:R-:W-:Y:S02]  /*7640*/  USHF.L.U32 UR9, UR46, 0x5, URZ ;  /* 0x000000052e097899 */ /* 0x000fe400080006ff */
[----:B------:R-:W-:Y:S02]  /*7650*/  USHF.L.U32 UR10, UR47, 0x6, URZ ;  /* 0x000000062f0a7899 */ /* 0x000fe400080006ff */
[----:B------:R-:W-:Y:S01]  /*7660*/  UIADD3 UR8, UPT, UPT, UR5, 0x400, URZ ;  /* 0x0000040005087890 */ /* 0x000fe2000fffe0ff */
[----:B------:R-:W-:Y:S01]  /*7670*/  UMOV UR11, UR36 ;  /* 0x00000024000b7c82 */ /* 0x000fe20008000000 */
[----:B--2---:R-:W-:Y:S04]  /*7680*/  UIADD3 UR6, UP0, UPT, UR12, 0x680, URZ ;  /* 0x000006800c067890 */ /* 0x004fe8000ff1e0ff */
[----:B------:R-:W-:Y:S09]  /*7690*/  UIADD3.X UR7, UPT, UPT, URZ, UR13, URZ, UP0, !UPT ;  /* 0x0000000dff077290 */ /* 0x000ff200087fe4ff */
[----:B------:R2:W-:Y:S02]  /*76a0*/  UTMASTG.3D [UR8], [UR6] ;  /* 0x00000008060073b5 */ /* 0x0005e40008010000 */
[----:B--2---:R0:W-:Y:S02]  /*76b0*/  UTMACMDFLUSH ;  /* 0x00000000000079b7 */ /* 0x0041e40000000000 */
.L_x_131:
[----:B------:R-:W-:Y:S05]  /*76c0*/  BSYNC.RECONVERGENT B0 ;  /* 0x0000000000007941 */ /* 0x000fea0003800200 */
.L_x_130:
[----:B------:R-:W-:Y:S04]  /*76d0*/  BSSY.RECONVERGENT B0, `(.L_x_132) ;  /* 0x0000003000007945 */ /* 0x000fe80003800200 */
[----:B------:R-:W-:Y:S05]  /*76e0*/  @P0 BRA `(.L_x_133) ;  /* 0x0000000000040947 */ /* 0x000fea0003800000 */
[----:B------:R-:W-:Y:S04]  /*76f0*/  DEPBAR.LE SB0, 0x0 ;  /* 0x000080000000791a */ /* 0x000fe80000000000 */
.L_x_133:
[----:B------:R-:W-:Y:S05]  /*7700*/  BSYNC.RECONVERGENT B0 ;  /* 0x0000000000007941 */ /* 0x000fea0003800200 */
.L_x_132:
[----:B------:R-:W-:Y:S01]  /*7710*/  BAR.SYNC.DEFER_BLOCKING 0x1, 0x80 ;  /* 0x0042000000007b1d */ /* 0x000fe20000010000 */
[----:B------:R-:W-:Y:S01]  /*7720*/  UIADD3 UR48, UPT, UPT, UR48, 0x1, URZ ;  /* 0x0000000130307890 */ /* 0x000fe2000fffe0ff */
[----:B------:R-:W-:Y:S03]  /*7730*/  IADD3 R22, PT, PT, R22, 0x1, RZ ;  /* 0x0000000116167810 */ /* 0x000fe60007ffe0ff */
[----:B------:R-:W-:Y:S09]  /*7740*/  UISETP.NE.AND UP0, UPT, UR48, URZ, UPT ;  /* 0x000000ff3000728c */ /* 0x000ff2000bf05270 */
[----:B------:R-:W-:Y:S05]  /*7750*/  BRA.U !UP0, `(.L_x_134) ;  /* 0x0000000108287547 */ /* 0x000fea000b800000 */
[----:B------:R-:W-:Y:S01]  /*7760*/  ISETP.NE.AND P0, PT, R61, RZ, PT ;  /* 0x000000ff3d00720c */ /* 0x000fe20003f05270 */
[----:B-1----:R-:W1:Y:S11]  /*7770*/  S2R R0, SR_CgaCtaId ;  /* 0x0000000000007919 */ /* 0x002e760000008800 */
[----:B------:R-:W-:Y:S01]  /*7780*/  @!UPT UIADD3 URZ, UPT, UPT, URZ, URZ, URZ ;  /* 0x000000fffffff290 */ /* 0x000fe2000fffe0ff */
[C---:B------:R-:W-:Y:S01]  /*7790*/  @P0 LEA R2, R54.reuse, UR44, 0x3 ;  /* 0x0000002c36020c11 */ /* 0x040fe2000f8e18ff */
[----:B------:R-:W-:Y:S04]  /*77a0*/  VIADD R54, R54, 0x1 ;  /* 0x0000000136367836 */ /* 0x000fe80000000000 */
[----:B------:R-:W-:Y:S05]  /*77b0*/  @P0 VIADD R2, R2, 0x230 ;  /* 0x0000023002020836 */ /* 0x000fea0000000000 */
[----:B-1----:R-:W-:Y:S04]  /*77c0*/  @P0 PRMT R0, R0, 0x654, R2 ;  /* 0x0000065400000816 */ /* 0x002fe80000000002 */
[----:B------:R2:W-:Y:S01]  /*77d0*/  @P0 SYNCS.ARRIVE.TRANS64.RED.A1T0 RZ, [R0+URZ], RZ ;  /* 0x000000ff00ff09a7 */ /* 0x0005e200081004ff */
[C---:B------:R-:W-:Y:S04]  /*77e0*/  ISETP.NE.AND P0, PT, R54.reuse, 0x2, PT ;  /* 0x000000023600780c */ /* 0x040fe80003f05270 */
[----:B------:R-:W-:Y:S09]  /*77f0*/  SEL R54, R54, RZ, P0 ;  /* 0x000000ff36367207 */ /* 0x000ff20000000000 */
.L_x_134:
[----:B------:R-:W-:Y:S01]  /*7800*/  ISETP.NE.AND P0, PT, R53, 0x2, PT ;  /* 0x000000023500780c */ /* 0x000fe20003f05270 */
[----:B------:R-:W-:Y:S01]  /*7810*/  UISETP.NE.AND UP1, UPT, UR51, URZ, UPT ;  /* 0x000000ff3300728c */ /* 0x000fe2000bf25270 */
[----:B------:R-:W-:Y:S01]  /*7820*/  ISETP.NE.AND P1, PT, R22, 0x4, PT ;  /* 0x000000041600780c */ /* 0x000fe20003f25270 */
[----:B------:R-:W-:Y:S01]  /*7830*/  UISETP.NE.AND UP0, UPT, UR4, 0x2, UPT ;  /* 0x000000020400788c */ /* 0x000fe2000bf05270 */
[----:B-1----:R-:W-:Y:S01]  /*7840*/  SEL R2, RZ, 0x1, P0 ;  /* 0x00000001ff027807 */ /* 0x002fe20000000000 */
[----:B------:R-:W-:Y:S01]  /*7850*/  UIADD3 UR46, UPT, UPT, UR37, UR57, URZ ;  /* 0x00000039252e7290 */ /* 0x000fe2000fffe0ff */
[----:B--2---:R-:W-:Y:S01]  /*7860*/  SEL R0, RZ, 0x1, P1 ;  /* 0x00000001ff007807 */ /* 0x004fe20000800000 */
[----:B------:R-:W-:Y:S01]  /*7870*/  USEL UR5, URZ, 0x1, UP0 ;  /* 0x00000001ff057887 */ /* 0x000fe20008000000 */
[----:B------:R-:W-:Y:S01]  /*7880*/  LOP3.LUT R55, R55, R2, RZ, 0x3c, !PT ;  /* 0x0000000237377212 */ /* 0x000fe200078e3cff */
[----:B------:R-:W-:Y:S01]  /*7890*/  UIADD3 UR47, UPT, UPT, UR38, UR60, URZ ;  /* 0x0000003c262f7290 */ /* 0x000fe2000fffe0ff */
[----:B------:R-:W-:Y:S01]  /*78a0*/  LOP3.LUT R56, R56, R0, RZ, 0x3c, !PT ;  /* 0x0000000038387212 */ /* 0x000fe200078e3cff */
[----:B------:R-:W-:Y:S01]  /*78b0*/  USEL UR45, UR4, URZ, UP0 ;  /* 0x000000ff042d7287 */ /* 0x000fe20008000000 */
[----:B------:R-:W-:Y:S01]  /*78c0*/  SEL R53, R53, RZ, P0 ;  /* 0x000000ff35357207 */ /* 0x000fe20000000000 */
[----:B------:R-:W-:Y:S01]  /*78d0*/  UMOV UR36, UR56 ;  /* 0x0000003800247c82 */ /* 0x000fe20008000000 */
[----:B------:R-:W-:Y:S02]  /*78e0*/  SEL R22, R22, RZ, P1 ;  /* 0x000000ff16167207 */ /* 0x000fe40000800000 */
[----:B------:R-:W-:Y:S01]  /*78f0*/  LOP3.LUT R57, R57, UR5, RZ, 0x3c, !PT ;  /* 0x0000000539397c12 */ /* 0x000fe2000f8e3cff */
[----:B------:R-:W-:Y:S06]  /*7900*/  BRA.U UP1, `(.L_x_135) ;  /* 0xffffffe901147547 */ /* 0x000fec000b83ffff */
[----:B------:R-:W-:-:S09]  /*7910*/  UISETP.NE.AND UP0, UPT, UR62, URZ, UPT ;  /* 0x000000ff3e00728c */ /* 0x000fd2000bf05270 */
[----:B------:R-:W-:Y:S05]  /*7920*/  BRA.U !UP0, `(.L_x_136) ;  /* 0x0000000108487547 */ /* 0x000fea000b800000 */
[----:B------:R-:W1:Y:S02]  /*7930*/  LDCU.64 UR4, c[0x0][0x890] ;  /* 0x00011200ff0477ac */ /* 0x000e640008000a00 */
[----:B-1----:R-:W-:-:S04]  /*7940*/  UISETP.NE.U32.AND UP0, UPT, UR4, URZ, UPT ;  /* 0x000000ff0400728c */ /* 0x002fc8000bf05070 */
[----:B------:R-:W-:-:S09]  /*7950*/  UISETP.NE.AND.EX UP0, UPT, UR5, URZ, UPT, UP0 ;  /* 0x000000ff0500728c */ /* 0x000fd2000bf05300 */
[----:B------:R-:W-:Y:S05]  /*7960*/  BRA.U UP0, `(.L_x_137) ;  /* 0x00000001000c7547 */ /* 0x000fea000b800000 */
[----:B------:R-:W-:-:S13]  /*7970*/  FSETP.NEU.AND P0, PT, R25, RZ, PT ;  /* 0x000000ff1900720b */ /* 0x000fda0003f0d000 */
[----:B------:R-:W-:Y:S05]  /*7980*/  @!P0 EXIT ;  /* 0x000000000000894d */ /* 0x000fea0003800000 */
[----:B------:R-:W-:Y:S05]  /*7990*/  BRA `(.L_x_136) ;  /* 0x00000000002c7947 */ /* 0x000fea0003800000 */
.L_x_137:
[----:B------:R-:W-:Y:S01]  /*79a0*/  LOP3.LUT P0, RZ, R51, 0xff, RZ, 0xc0, !PT ;  /* 0x000000ff33ff7812 */ /* 0x000fe2000780c0ff */
[----:B------:R-:W-:-:S12]  /*79b0*/  BSSY.RECONVERGENT B0, `(.L_x_136) ;  /* 0x0000009000007945 */ /* 0x000fd80003800200 */
[----:B------:R-:W-:Y:S05]  /*79c0*/  @P0 BRA `(.L_x_138) ;  /* 0x0000000000140947 */ /* 0x000fea0003800000 */
[----:B------:R-:W1:Y:S02]  /*79d0*/  LDCU.64 UR4, c[0x0][0x888] ;  /* 0x00011100ff0477ac */ /* 0x000e640008000a00 */
[----:B-1----:R-:W-:-:S04]  /*79e0*/  ISETP.NE.U32.AND P0, PT, RZ, UR4, PT ;  /* 0x00000004ff007c0c */ /* 0x002fc8000bf05070 */
[----:B------:R-:W-:-:S13]  /*79f0*/  ISETP.NE.AND.EX P0, PT, RZ, UR5, PT, P0 ;  /* 0x00000005ff007c0c */ /* 0x000fda000bf05300 */
[----:B------:R-:W-:Y:S05]  /*7a00*/  @!P0 EXIT ;  /* 0x000000000000894d */ /* 0x000fea0003800000 */
[----:B------:R-:W-:Y:S05]  /*7a10*/  BRA `(.L_x_139) ;  /* 0x0000000000087947 */ /* 0x000fea0003800000 */
.L_x_138:
[----:B------:R-:W-:-:S13]  /*7a20*/  FSETP.NEU.AND P0, PT, R25, RZ, PT ;  /* 0x000000ff1900720b */ /* 0x000fda0003f0d000 */
[----:B------:R-:W-:Y:S05]  /*7a30*/  @!P0 EXIT ;  /* 0x000000000000894d */ /* 0x000fea0003800000 */
.L_x_139:
[----:B------:R-:W-:Y:S05]  /*7a40*/  BSYNC.RECONVERGENT B0 ;  /* 0x0000000000007941 */ /* 0x000fea0003800200 */
.L_x_136:
[----:B------:R-:W-:-:S04]  /*7a50*/  DEPBAR.LE SB0, 0x0 ;  /* 0x000080000000791a */ /* 0x000fc80000000000 */
[----:B------:R-:W-:Y:S05]  /*7a60*/  EXIT ;  /* 0x000000000000794d */ /* 0x000fea0003800000 */
.L_x_25:
[----:B--2---:R2:W3:Y:S02]  /*7a70*/  SYNCS.PHASECHK.TRANS64.TRYWAIT P0, [R0+URZ+0x2c0], R2 ;  /* 0x0002c002000075a7 */ /* 0x0044e400080011ff */
[----:B---3--:R-:W-:Y:S05]  /*7a80*/  @!P0 NANOSLEEP.SYNCS 0x989680 ;  /* 0x009896800000895d */ /* 0x008fea0003900000 */
[----:B------:R-:W3:Y:S02]  /*7a90*/  @!P0 SYNCS.PHASECHK.TRANS64 P0, [R0+URZ+0x2c0], R2 ;  /* 0x0002c002000085a7 */ /* 0x000ee400080010ff */
[----:B---3--:R-:W-:Y:S05]  /*7aa0*/  @!P0 BRA `(.L_x_25) ;  /* 0xfffffffc00f08947 */ /* 0x008fea000383ffff */
[----:B------:R-:W-:Y:S05]  /*7ab0*/  BRA `(.L_x_140) ;  /* 0xffffffa0005c7947 */ /* 0x000fea000383ffff */
.L_x_28:
[----:B--2---:R-:W-:-:S07]  /*7ac0*/  MOV R0, UR33 ;  /* 0x0000002100007c02 */ /* 0x004fce0008000f00 */
.L_x_141:
[----:B--2---:R2:W3:Y:S02]  /*7ad0*/  SYNCS.PHASECHK.TRANS64.TRYWAIT P0, [R0+URZ+0x110], R3 ;  /* 0x00011003000075a7 */ /* 0x0044e400080011ff */
[----:B---3--:R-:W-:Y:S05]  /*7ae0*/  @!P0 NANOSLEEP.SYNCS 0x989680 ;  /* 0x009896800000895d */ /* 0x008fea0003900000 */
[----:B------:R-:W3:Y:S02]  /*7af0*/  @!P0 SYNCS.PHASECHK.TRANS64 P0, [R0+URZ+0x110], R3 ;  /* 0x00011003000085a7 */ /* 0x000ee400080010ff */
[----:B---3--:R-:W-:Y:S05]  /*7b00*/  @!P0 BRA `(.L_x_141) ;  /* 0xfffffffc00f08947 */ /* 0x008fea000383ffff */
[----:B------:R-:W-:Y:S05]  /*7b10*/  BRA `(.L_x_27) ;  /* 0xffffffa0009c7947 */ /* 0x000fea000383ffff */
.L_x_35:
[----:B-1----:R-:W-:-:S07]  /*7b20*/  MOV R0, UR17 ;  /* 0x0000001100007c02 */ /* 0x002fce0008000f00 */
.L_x_142:
[----:B-1----:R1:W2:Y:S02]  /*7b30*/  SYNCS.PHASECHK.TRANS64.TRYWAIT P0, [R0+URZ+0x110], R3 ;  /* 0x00011003000075a7 */ /* 0x0022a400080011ff */
[----:B--2---:R-:W-:Y:S05]  /*7b40*/  @!P0 NANOSLEEP.SYNCS 0x989680 ;  /* 0x009896800000895d */ /* 0x004fea0003900000 */
[----:B------:R-:W2:Y:S02]  /*7b50*/  @!P0 SYNCS.PHASECHK.TRANS64 P0, [R0+URZ+0x110], R3 ;  /* 0x00011003000085a7 */ /* 0x000ea400080010ff */
[----:B--2---:R-:W-:Y:S05]  /*7b60*/  @!P0 BRA `(.L_x_142) ;  /* 0xfffffffc00f08947 */ /* 0x004fea000383ffff */
[----:B------:R-:W-:Y:S05]  /*7b70*/  BRA `(.L_x_34) ;  /* 0xffffffa4005c7947 */ /* 0x000fea000383ffff */
.L_x_40:
[----:B-1----:R1:W2:Y:S02]  /*7b80*/  SYNCS.PHASECHK.TRANS64.TRYWAIT P0, [R3+URZ+0x250], R0 ;  /* 0x00025000030075a7 */ /* 0x0022a400080011ff */
[----:B--2---:R-:W-:Y:S05]  /*7b90*/  @!P0 NANOSLEEP.SYNCS 0x989680 ;  /* 0x009896800000895d */ /* 0x004fea0003900000 */
[----:B------:R-:W2:Y:S02]  /*7ba0*/  @!P0 SYNCS.PHASECHK.TRANS64 P0, [R3+URZ+0x250], R0 ;  /* 0x00025000030085a7 */ /* 0x000ea400080010ff */
[----:B--2---:R-:W-:Y:S05]  /*7bb0*/  @!P0 BRA `(.L_x_40) ;  /* 0xfffffffc00f08947 */ /* 0x004fea000383ffff */
[----:B------:R-:W-:Y:S05]  /*7bc0*/  BRA `(.L_x_143) ;  /* 0xffffffa400fc7947 */ /* 0x000fea000383ffff */
.L_x_44:
[----:B------:R-:W-:-:S07]  /*7bd0*/  MOV R0, UR4 ;  /* 0x0000000400007c02 */ /* 0x000fce0008000f00 */
.L_x_144:
[----:B-1----:R1:W2:Y:S02]  /*7be0*/  SYNCS.PHASECHK.TRANS64.TRYWAIT P0, [R0+URZ], R2 ;  /* 0x00000002000075a7 */ /* 0x0022a400080011ff */
[----:B--2---:R-:W-:Y:S05]  /*7bf0*/  @!P0 NANOSLEEP.SYNCS 0x989680 ;  /* 0x009896800000895d */ /* 0x004fea0003900000 */
[----:B------:R-:W2:Y:S02]  /*7c00*/  @!P0 SYNCS.PHASECHK.TRANS64 P0, [R0+URZ], R2 ;  /* 0x00000002000085a7 */ /* 0x000ea400080010ff */
[----:B--2---:R-:W-:Y:S05]  /*7c10*/  @!P0 BRA `(.L_x_144) ;  /* 0xfffffffc00f08947 */ /* 0x004fea000383ffff */
[----:B------:R-:W-:Y:S05]  /*7c20*/  BRA `(.L_x_145) ;  /* 0xffffffac00a07947 */ /* 0x000fea000383ffff */
.L_x_45:
[----:B------:R-:W-:-:S07]  /*7c30*/  MOV R0, UR5 ;  /* 0x0000000500007c02 */ /* 0x000fce0008000f00 */
.L_x_146:
[----:B-1----:R1:W2:Y:S02]  /*7c40*/  SYNCS.PHASECHK.TRANS64.TRYWAIT P0, [R0+URZ], R3 ;  /* 0x00000003000075a7 */ /* 0x0022a400080011ff */
[----:B--2---:R-:W-:Y:S05]  /*7c50*/  @!P0 NANOSLEEP.SYNCS 0x989680 ;  /* 0x009896800000895d */ /* 0x004fea0003900000 */
[----:B------:R-:W2:Y:S02]  /*7c60*/  @!P0 SYNCS.PHASECHK.TRANS64 P0, [R0+URZ], R3 ;  /* 0x00000003000085a7 */ /* 0x000ea400080010ff */
[----:B--2---:R-:W-:Y:S05]  /*7c70*/  @!P0 BRA `(.L_x_146) ;  /* 0xfffffffc00f08947 */ /* 0x004fea000383ffff */
[----:B------:R-:W-:Y:S05]  /*7c80*/  BRA `(.L_x_147) ;  /* 0xffffffac00ac7947 */ /* 0x000fea000383ffff */
.L_x_46:
[----:B------:R-:W-:-:S07]  /*7c90*/  MOV R0, UR5 ;  /* 0x0000000500007c02 */ /* 0x000fce0008000f00 */
.L_x_148:
[----:B-1----:R1:W2:Y:S02]  /*7ca0*/  SYNCS.PHASECHK.TRANS64.TRYWAIT P0, [R0+URZ], R3 ;  /* 0x00000003000075a7 */ /* 0x0022a400080011ff */
[----:B--2---:R-:W-:Y:S05]  /*7cb0*/  @!P0 NANOSLEEP.SYNCS 0x989680 ;  /* 0x009896800000895d */ /* 0x004fea0003900000 */
[----:B------:R-:W2:Y:S02]  /*7cc0*/  @!P0 SYNCS.PHASECHK.TRANS64 P0, [R0+URZ], R3 ;  /* 0x00000003000085a7 */ /* 0x000ea400080010ff */
[----:B--2---:R-:W-:Y:S05]  /*7cd0*/  @!P0 BRA `(.L_x_148) ;  /* 0xfffffffc00f08947 */ /* 0x004fea000383ffff */
[----:B------:R-:W-:Y:S05]  /*7ce0*/  BRA `(.L_x_149) ;  /* 0xffffffac00b87947 */ /* 0x000fea000383ffff */
.L_x_47:
[----:B------:R-:W-:-:S07]  /*7cf0*/  MOV R0, UR5 ;  /* 0x0000000500007c02 */ /* 0x000fce0008000f00 */
.L_x_150:
[----:B-1----:R1:W2:Y:S02]  /*7d00*/  SYNCS.PHASECHK.TRANS64.TRYWAIT P0, [R0+URZ], R3 ;  /* 0x00000003000075a7 */ /* 0x0022a400080011ff */
[----:B--2---:R-:W-:Y:S05]  /*7d10*/  @!P0 NANOSLEEP.SYNCS 0x989680 ;  /* 0x009896800000895d */ /* 0x004fea0003900000 */
[----:B------:R-:W2:Y:S02]  /*7d20*/  @!P0 SYNCS.PHASECHK.TRANS64 P0, [R0+URZ], R3 ;  /* 0x00000003000085a7 */ /* 0x000ea400080010ff */
[----:B--2---:R-:W-:Y:S05]  /*7d30*/  @!P0 BRA `(.L_x_150) ;  /* 0xfffffffc00f08947 */ /* 0x004fea000383ffff */
[----:B------:R-:W-:Y:S05]  /*7d40*/  BRA `(.L_x_151) ;  /* 0xffffffac00c47947 */ /* 0x000fea000383ffff */
.L_x_48:
[----:B------:R-:W-:-:S07]  /*7d50*/  MOV R0, UR5 ;  /* 0x0000000500007c02 */ /* 0x000fce0008000f00 */
.L_x_152:
[----:B-1----:R1:W2:Y:S02]  /*7d60*/  SYNCS.PHASECHK.TRANS64.TRYWAIT P0, [R0+URZ], R3 ;  /* 0x00000003000075a7 */ /* 0x0022a400080011ff */
[----:B--2---:R-:W-:Y:S05]  /*7d70*/  @!P0 NANOSLEEP.SYNCS 0x989680 ;  /* 0x009896800000895d */ /* 0x004fea0003900000 */
[----:B------:R-:W2:Y:S02]  /*7d80*/  @!P0 SYNCS.PHASECHK.TRANS64 P0, [R0+URZ], R3 ;  /* 0x00000003000085a7 */ /* 0x000ea400080010ff */
[----:B--2---:R-:W-:Y:S05]  /*7d90*/  @!P0 BRA `(.L_x_152) ;  /* 0xfffffffc00f08947 */ /* 0x004fea000383ffff */
[----:B------:R-:W-:Y:S05]  /*7da0*/  BRA `(.L_x_153) ;  /* 0xffffffac00d07947 */ /* 0x000fea000383ffff */
.L_x_49:
[----:B------:R-:W-:-:S07]  /*7db0*/  MOV R0, UR5 ;  /* 0x0000000500007c02 */ /* 0x000fce0008000f00 */
.L_x_154:
[----:B-1----:R1:W2:Y:S02]  /*7dc0*/  SYNCS.PHASECHK.TRANS64.TRYWAIT P0, [R0+URZ], R3 ;  /* 0x00000003000075a7 */ /* 0x0022a400080011ff */
[----:B--2---:R-:W-:Y:S05]  /*7dd0*/  @!P0 NANOSLEEP.SYNCS 0x989680 ;  /* 0x009896800000895d */ /* 0x004fea0003900000 */
[----:B------:R-:W2:Y:S02]  /*7de0*/  @!P0 SYNCS.PHASECHK.TRANS64 P0, [R0+URZ], R3 ;  /* 0x00000003000085a7 */ /* 0x000ea400080010ff */
[----:B--2---:R-:W-:Y:S05]  /*7df0*/  @!P0 BRA `(.L_x_154) ;  /* 0xfffffffc00f08947 */ /* 0x004fea000383ffff */
[----:B------:R-:W-:Y:S05]  /*7e00*/  BRA `(.L_x_155) ;  /* 0xffffffac00dc7947 */ /* 0x000fea000383ffff */
.L_x_50:
[----:B------:R-:W-:-:S07]  /*7e10*/  MOV R0, UR5 ;  /* 0x0000000500007c02 */ /* 0x000fce0008000f00 */
.L_x_156:
[----:B-1----:R1:W2:Y:S02]  /*7e20*/  SYNCS.PHASECHK.TRANS64.TRYWAIT P0, [R0+URZ], R3 ;  /* 0x00000003000075a7 */ /* 0x0022a400080011ff */
[----:B--2---:R-:W-:Y:S05]  /*7e30*/  @!P0 NANOSLEEP.SYNCS 0x989680 ;  /* 0x009896800000895d */ /* 0x004fea0003900000 */
[----:B------:R-:W2:Y:S02]  /*7e40*/  @!P0 SYNCS.PHASECHK.TRANS64 P0, [R0+URZ], R3 ;  /* 0x00000003000085a7 */ /* 0x000ea400080010ff */
[----:B--2---:R-:W-:Y:S05]  /*7e50*/  @!P0 BRA `(.L_x_156) ;  /* 0xfffffffc00f08947 */ /* 0x004fea000383ffff */
[----:B------:R-:W-:Y:S05]  /*7e60*/  BRA `(.L_x_157) ;  /* 0xffffffac00e87947 */ /* 0x000fea000383ffff */
.L_x_51:
[----:B------:R-:W-:-:S07]  /*7e70*/  MOV R0, UR5 ;  /* 0x0000000500007c02 */ /* 0x000fce0008000f00 */
.L_x_158:
[----:B-1----:R1:W2:Y:S02]  /*7e80*/  SYNCS.PHASECHK.TRANS64.TRYWAIT P0, [R0+URZ], R3 ;  /* 0x00000003000075a7 */ /* 0x0022a400080011ff */
[----:B--2---:R-:W-:Y:S05]  /*7e90*/  @!P0 NANOSLEEP.SYNCS 0x989680 ;  /* 0x009896800000895d */ /* 0x004fea0003900000 */
[----:B------:R-:W2:Y:S02]  /*7ea0*/  @!P0 SYNCS.PHASECHK.TRANS64 P0, [R0+URZ], R3 ;  /* 0x00000003000085a7 */ /* 0x000ea400080010ff */
[----:B--2---:R-:W-:Y:S05]  /*7eb0*/  @!P0 BRA `(.L_x_158) ;  /* 0xfffffffc00f08947 */ /* 0x004fea000383ffff */
[----:B------:R-:W-:Y:S05]  /*7ec0*/  BRA `(.L_x_159) ;  /* 0xffffffac00f47947 */ /* 0x000fea000383ffff */
.L_x_52:
[----:B------:R-:W-:-:S07]  /*7ed0*/  MOV R0, UR5 ;  /* 0x0000000500007c02 */ /* 0x000fce0008000f00 */
.L_x_160:
[----:B-1----:R1:W2:Y:S02]  /*7ee0*/  SYNCS.PHASECHK.TRANS64.TRYWAIT P0, [R0+URZ], R3 ;  /* 0x00000003000075a7 */ /* 0x0022a400080011ff */
[----:B--2---:R-:W-:Y:S05]  /*7ef0*/  @!P0 NANOSLEEP.SYNCS 0x989680 ;  /* 0x009896800000895d */ /* 0x004fea0003900000 */
[----:B------:R-:W2:Y:S02]  /*7f00*/  @!P0 SYNCS.PHASECHK.TRANS64 P0, [R0+URZ], R3 ;  /* 0x00000003000085a7 */ /* 0x000ea400080010ff */
[----:B--2---:R-:W-:Y:S05]  /*7f10*/  @!P0 BRA `(.L_x_160) ;  /* 0xfffffffc00f08947 */ /* 0x004fea000383ffff */
[----:B------:R-:W-:Y:S05]  /*7f20*/  BRA `(.L_x_161) ;  /* 0xffffffb000007947 */ /* 0x000fea000383ffff */
.L_x_53:
[----:B------:R-:W-:-:S07]  /*7f30*/  MOV R0, UR5 ;  /* 0x0000000500007c02 */ /* 0x000fce0008000f00 */
.L_x_162:
[----:B-1----:R1:W2:Y:S02]  /*7f40*/  SYNCS.PHASECHK.TRANS64.TRYWAIT P0, [R0+URZ], R3 ;  /* 0x00000003000075a7 */ /* 0x0022a400080011ff */
[----:B--2---:R-:W-:Y:S05]  /*7f50*/  @!P0 NANOSLEEP.SYNCS 0x989680 ;  /* 0x009896800000895d */ /* 0x004fea0003900000 */
[----:B------:R-:W2:Y:S02]  /*7f60*/  @!P0 SYNCS.PHASECHK.TRANS64 P0, [R0+URZ], R3 ;  /* 0x00000003000085a7 */ /* 0x000ea400080010ff */
[----:B--2---:R-:W-:Y:S05]  /*7f70*/  @!P0 BRA `(.L_x_162) ;  /* 0xfffffffc00f08947 */ /* 0x004fea000383ffff */
[----:B------:R-:W-:Y:S05]  /*7f80*/  BRA `(.L_x_163) ;  /* 0xffffffb0000c7947 */ /* 0x000fea000383ffff */
.L_x_54:
[----:B------:R-:W-:-:S07]  /*7f90*/  MOV R0, UR5 ;  /* 0x0000000500007c02 */ /* 0x000fce0008000f00 */
.L_x_164:
[----:B-1----:R1:W2:Y:S02]  /*7fa0*/  SYNCS.PHASECHK.TRANS64.TRYWAIT P0, [R0+URZ], R3 ;  /* 0x00000003000075a7 */ /* 0x0022a400080011ff */
[----:B--2---:R-:W-:Y:S05]  /*7fb0*/  @!P0 NANOSLEEP.SYNCS 0x989680 ;  /* 0x009896800000895d */ /* 0x004fea0003900000 */
[----:B------:R-:W2:Y:S02]  /*7fc0*/  @!P0 SYNCS.PHASECHK.TRANS64 P0, [R0+URZ], R3 ;  /* 0x00000003000085a7 */ /* 0x000ea400080010ff */
[----:B--2---:R-:W-:Y:S05]  /*7fd0*/  @!P0 BRA `(.L_x_164) ;  /* 0xfffffffc00f08947 */ /* 0x004fea000383ffff */
[----:B------:R-:W-:Y:S05]  /*7fe0*/  BRA `(.L_x_165) ;  /* 0xffffffb000187947 */ /* 0x000fea000383ffff */
.L_x_55:
[----:B------:R-:W-:-:S07]  /*7ff0*/  MOV R0, UR5 ;  /* 0x0000000500007c02 */ /* 0x000fce0008000f00 */
.L_x_166:
[----:B-1----:R1:W2:Y:S02]  /*8000*/  SYNCS.PHASECHK.TRANS64.TRYWAIT P0, [R0+URZ], R3 ;  /* 0x00000003000075a7 */ /* 0x0022a400080011ff */
[----:B--2---:R-:W-:Y:S05]  /*8010*/  @!P0 NANOSLEEP.SYNCS 0x989680 ;  /* 0x009896800000895d */ /* 0x004fea0003900000 */
[----:B------:R-:W2:Y:S02]  /*8020*/  @!P0 SYNCS.PHASECHK.TRANS64 P0, [R0+URZ], R3 ;  /* 0x00000003000085a7 */ /* 0x000ea400080010ff */
[----:B--2---:R-:W-:Y:S05]  /*8030*/  @!P0 BRA `(.L_x_166) ;  /* 0xfffffffc00f08947 */ /* 0x004fea000383ffff */
[----:B------:R-:W-:Y:S05]  /*8040*/  BRA `(.L_x_167) ;  /* 0xffffffb000247947 */ /* 0x000fea000383ffff */
.L_x_56:
[----:B------:R-:W-:-:S07]  /*8050*/  MOV R0, UR5 ;  /* 0x0000000500007c02 */ /* 0x000fce0008000f00 */
.L_x_168:
[----:B-1----:R1:W2:Y:S02]  /*8060*/  SYNCS.PHASECHK.TRANS64.TRYWAIT P0, [R0+URZ], R3 ;  /* 0x00000003000075a7 */ /* 0x0022a400080011ff */
[----:B--2---:R-:W-:Y:S05]  /*8070*/  @!P0 NANOSLEEP.SYNCS 0x989680 ;  /* 0x009896800000895d */ /* 0x004fea0003900000 */
[----:B------:R-:W2:Y:S02]  /*8080*/  @!P0 SYNCS.PHASECHK.TRANS64 P0, [R0+URZ], R3 ;  /* 0x00000003000085a7 */ /* 0x000ea400080010ff */
[----:B--2---:R-:W-:Y:S05]  /*8090*/  @!P0 BRA `(.L_x_168) ;  /* 0xfffffffc00f08947 */ /* 0x004fea000383ffff */
[----:B------:R-:W-:Y:S05]  /*80a0*/  BRA `(.L_x_169) ;  /* 0xffffffb000307947 */ /* 0x000fea000383ffff */
.L_x_57:
[----:B------:R-:W-:-:S07]  /*80b0*/  MOV R0, UR5 ;  /* 0x0000000500007c02 */ /* 0x000fce0008000f00 */
.L_x_170:
[----:B-1----:R1:W2:Y:S02]  /*80c0*/  SYNCS.PHASECHK.TRANS64.TRYWAIT P0, [R0+URZ], R3 ;  /* 0x00000003000075a7 */ /* 0x0022a400080011ff */
[----:B--2---:R-:W-:Y:S05]  /*80d0*/  @!P0 NANOSLEEP.SYNCS 0x989680 ;  /* 0x009896800000895d */ /* 0x004fea0003900000 */
[----:B------:R-:W2:Y:S02]  /*80e0*/  @!P0 SYNCS.PHASECHK.TRANS64 P0, [R0+URZ], R3 ;  /* 0x00000003000085a7 */ /* 0x000ea400080010ff */
[----:B--2---:R-:W-:Y:S05]  /*80f0*/  @!P0 BRA `(.L_x_170) ;  /* 0xfffffffc00f08947 */ /* 0x004fea000383ffff */
[----:B------:R-:W-:Y:S05]  /*8100*/  BRA `(.L_x_171) ;  /* 0xffffffb0003c7947 */ /* 0x000fea000383ffff */
.L_x_58:
[----:B------:R-:W-:-:S07]  /*8110*/  MOV R0, UR5 ;  /* 0x0000000500007c02 */ /* 0x000fce0008000f00 */
.L_x_172:
[----:B-1----:R1:W2:Y:S02]  /*8120*/  SYNCS.PHASECHK.TRANS64.TRYWAIT P0, [R0+URZ], R3 ;  /* 0x00000003000075a7 */ /* 0x0022a400080011ff */
[----:B--2---:R-:W-:Y:S05]  /*8130*/  @!P0 NANOSLEEP.SYNCS 0x989680 ;  /* 0x009896800000895d */ /* 0x004fea0003900000 */
[----:B------:R-:W2:Y:S02]  /*8140*/  @!P0 SYNCS.PHASECHK.TRANS64 P0, [R0+URZ], R3 ;  /* 0x00000003000085a7 */ /* 0x000ea400080010ff */
[----:B--2---:R-:W-:Y:S05]  /*8150*/  @!P0 BRA `(.L_x_172) ;  /* 0xfffffffc00f08947 */ /* 0x004fea000383ffff */
[----:B------:R-:W-:Y:S05]  /*8160*/  BRA `(.L_x_173) ;  /* 0xffffffb000487947 */ /* 0x000fea000383ffff */
.L_x_59:
[----:B------:R-:W-:-:S07]  /*8170*/  MOV R0, UR5 ;  /* 0x0000000500007c02 */ /* 0x000fce0008000f00 */
.L_x_174:
[----:B-1----:R1:W2:Y:S02]  /*8180*/  SYNCS.PHASECHK.TRANS64.TRYWAIT P0, [R0+URZ], R3 ;  /* 0x00000003000075a7 */ /* 0x0022a400080011ff */
[----:B--2---:R-:W-:Y:S05]  /*8190*/  @!P0 NANOSLEEP.SYNCS 0x989680 ;  /* 0x009896800000895d */ /* 0x004fea0003900000 */
[----:B------:R-:W2:Y:S02]  /*81a0*/  @!P0 SYNCS.PHASECHK.TRANS64 P0, [R0+URZ], R3 ;  /* 0x00000003000085a7 */ /* 0x000ea400080010ff */
[----:B--2---:R-:W-:Y:S05]  /*81b0*/  @!P0 BRA `(.L_x_174) ;  /* 0xfffffffc00f08947 */ /* 0x004fea000383ffff */
[----:B------:R-:W-:Y:S05]  /*81c0*/  BRA `(.L_x_175) ;  /* 0xffffffb000547947 */ /* 0x000fea000383ffff */
.L_x_60:
[----:B------:R-:W-:-:S07]  /*81d0*/  MOV R0, UR5 ;  /* 0x0000000500007c02 */ /* 0x000fce0008000f00 */
.L_x_176:
[----:B-1----:R1:W2:Y:S02]  /*81e0*/  SYNCS.PHASECHK.TRANS64.TRYWAIT P0, [R0+URZ], R3 ;  /* 0x00000003000075a7 */ /* 0x0022a400080011ff */
[----:B--2---:R-:W-:Y:S05]  /*81f0*/  @!P0 NANOSLEEP.SYNCS 0x989680 ;  /* 0x009896800000895d */ /* 0x004fea0003900000 */
[----:B------:R-:W2:Y:S02]  /*8200*/  @!P0 SYNCS.PHASECHK.TRANS64 P0, [R0+URZ], R3 ;  /* 0x00000003000085a7 */ /* 0x000ea400080010ff */
[----:B--2---:R-:W-:Y:S05]  /*8210*/  @!P0 BRA `(.L_x_176) ;  /* 0xfffffffc00f08947 */ /* 0x004fea000383ffff */
[----:B------:R-:W-:Y:S05]  /*8220*/  BRA `(.L_x_177) ;  /* 0xffffffb000607947 */ /* 0x000fea000383ffff */
.L_x_61:
[----:B------:R-:W-:-:S07]  /*8230*/  MOV R0, UR5 ;  /* 0x0000000500007c02 */ /* 0x000fce0008000f00 */
.L_x_178:
[----:B-1----:R1:W2:Y:S02]  /*8240*/  SYNCS.PHASECHK.TRANS64.TRYWAIT P0, [R0+URZ], R3 ;  /* 0x00000003000075a7 */ /* 0x0022a400080011ff */
[----:B--2---:R-:W-:Y:S05]  /*8250*/  @!P0 NANOSLEEP.SYNCS 0x989680 ;  /* 0x009896800000895d */ /* 0x004fea0003900000 */
[----:B------:R-:W2:Y:S02]  /*8260*/  @!P0 SYNCS.PHASECHK.TRANS64 P0, [R0+URZ], R3 ;  /* 0x00000003000085a7 */ /* 0x000ea400080010ff */
[----:B--2---:R-:W-:Y:S05]  /*8270*/  @!P0 BRA `(.L_x_178) ;  /* 0xfffffffc00f08947 */ /* 0x004fea000383ffff */
[----:B------:R-:W-:Y:S05]  /*8280*/  BRA `(.L_x_179) ;  /* 0xffffffb0006c7947 */ /* 0x000fea000383ffff */
.L_x_62:
[----:B------:R-:W-:-:S07]  /*8290*/  MOV R0, UR5 ;  /* 0x0000000500007c02 */ /* 0x000fce0008000f00 */
.L_x_180:
[----:B-1----:R1:W2:Y:S02]  /*82a0*/  SYNCS.PHASECHK.TRANS64.TRYWAIT P0, [R0+URZ], R3 ;  /* 0x00000003000075a7 */ /* 0x0022a400080011ff */
[----:B--2---:R-:W-:Y:S05]  /*82b0*/  @!P0 NANOSLEEP.SYNCS 0x989680 ;  /* 0x009896800000895d */ /* 0x004fea0003900000 */
[----:B------:R-:W2:Y:S02]  /*82c0*/  @!P0 SYNCS.PHASECHK.TRANS64 P0, [R0+URZ], R3 ;  /* 0x00000003000085a7 */ /* 0x000ea400080010ff */
[----:B--2---:R-:W-:Y:S05]  /*82d0*/  @!P0 BRA `(.L_x_180) ;  /* 0xfffffffc00f08947 */ /* 0x004fea000383ffff */
[----:B------:R-:W-:Y:S05]  /*82e0*/  BRA `(.L_x_181) ;  /* 0xffffffb000787947 */ /* 0x000fea000383ffff */
.L_x_63:
[----:B------:R-:W-:-:S07]  /*82f0*/  MOV R0, UR5 ;  /* 0x0000000500007c02 */ /* 0x000fce0008000f00 */
.L_x_182:
[----:B-1----:R1:W2:Y:S02]  /*8300*/  SYNCS.PHASECHK.TRANS64.TRYWAIT P0, [R0+URZ], R3 ;  /* 0x00000003000075a7 */ /* 0x0022a400080011ff */
[----:B--2---:R-:W-:Y:S05]  /*8310*/  @!P0 NANOSLEEP.SYNCS 0x989680 ;  /* 0x009896800000895d */ /* 0x004fea0003900000 */
[----:B------:R-:W2:Y:S02]  /*8320*/  @!P0 SYNCS.PHASECHK.TRANS64 P0, [R0+URZ], R3 ;  /* 0x00000003000085a7 */ /* 0x000ea400080010ff */
[----:B--2---:R-:W-:Y:S05]  /*8330*/  @!P0 BRA `(.L_x_182) ;  /* 0xfffffffc00f08947 */ /* 0x004fea000383ffff */
[----:B------:R-:W-:Y:S05]  /*8340*/  BRA `(.L_x_183) ;  /* 0xffffffb000847947 */ /* 0x000fea000383ffff */
.L_x_64:
[----:B------:R-:W-:-:S07]  /*8350*/  MOV R0, UR5 ;  /* 0x0000000500007c02 */ /* 0x000fce0008000f00 */
.L_x_184:
[----:B-1----:R1:W2:Y:S02]  /*8360*/  SYNCS.PHASECHK.TRANS64.TRYWAIT P0, [R0+URZ], R3 ;  /* 0x00000003000075a7 */ /* 0x0022a400080011ff */
[----:B--2---:R-:W-:Y:S05]  /*8370*/  @!P0 NANOSLEEP.SYNCS 0x989680 ;  /* 0x009896800000895d */ /* 0x004fea0003900000 */
[----:B------:R-:W2:Y:S02]  /*8380*/  @!P0 SYNCS.PHASECHK.TRANS64 P0, [R0+URZ], R3 ;  /* 0x00000003000085a7 */ /* 0x000ea400080010ff */
[----:B--2---:R-:W-:Y:S05]  /*8390*/  @!P0 BRA `(.L_x_184) ;  /* 0xfffffffc00f08947 */ /* 0x004fea000383ffff */
[----:B------:R-:W-:Y:S05]  /*83a0*/  BRA `(.L_x_185) ;  /* 0xffffffb000907947 */ /* 0x000fea000383ffff */
.L_x_65:
[----:B------:R-:W-:-:S07]  /*83b0*/  MOV R0, UR5 ;  /* 0x0000000500007c02 */ /* 0x000fce0008000f00 */
.L_x_186:
[----:B-1----:R1:W2:Y:S02]  /*83c0*/  SYNCS.PHASECHK.TRANS64.TRYWAIT P0, [R0+URZ], R3 ;  /* 0x00000003000075a7 */ /* 0x0022a400080011ff */
[----:B--2---:R-:W-:Y:S05]  /*83d0*/  @!P0 NANOSLEEP.SYNCS 0x989680 ;  /* 0x009896800000895d */ /* 0x004fea0003900000 */
[----:B------:R-:W2:Y:S02]  /*83e0*/  @!P0 SYNCS.PHASECHK.TRANS64 P0, [R0+URZ], R3 ;  /* 0x00000003000085a7 */ /* 0x000ea400080010ff */
[----:B--2---:R-:W-:Y:S05]  /*83f0*/  @!P0 BRA `(.L_x_186) ;  /* 0xfffffffc00f08947 */ /* 0x004fea000383ffff */
[----:B------:R-:W-:Y:S05]  /*8400*/  BRA `(.L_x_187) ;  /* 0xffffffb0009c7947 */ /* 0x000fea000383ffff */
.L_x_66:
[----:B------:R-:W-:-:S07]  /*8410*/  MOV R0, UR5 ;  /* 0x0000000500007c02 */ /* 0x000fce0008000f00 */
.L_x_188:
[----:B-1----:R1:W2:Y:S02]  /*8420*/  SYNCS.PHASECHK.TRANS64.TRYWAIT P0, [R0+URZ], R3 ;  /* 0x00000003000075a7 */ /* 0x0022a400080011ff */
[----:B--2---:R-:W-:Y:S05]  /*8430*/  @!P0 NANOSLEEP.SYNCS 0x989680 ;  /* 0x009896800000895d */ /* 0x004fea0003900000 */
[----:B------:R-:W2:Y:S02]  /*8440*/  @!P0 SYNCS.PHASECHK.TRANS64 P0, [R0+URZ], R3 ;  /* 0x00000003000085a7 */ /* 0x000ea400080010ff */
[----:B--2---:R-:W-:Y:S05]  /*8450*/  @!P0 BRA `(.L_x_188) ;  /* 0xfffffffc00f08947 */ /* 0x004fea000383ffff */
[----:B------:R-:W-:Y:S05]  /*8460*/  BRA `(.L_x_189) ;  /* 0xffffffb000a87947 */ /* 0x000fea000383ffff */
.L_x_67:
[----:B------:R-:W-:-:S07]  /*8470*/  MOV R0, UR5 ;  /* 0x0000000500007c02 */ /* 0x000fce0008000f00 */
.L_x_190:
[----:B-1----:R1:W2:Y:S02]  /*8480*/  SYNCS.PHASECHK.TRANS64.TRYWAIT P0, [R0+URZ], R3 ;  /* 0x00000003000075a7 */ /* 0x0022a400080011ff */
[----:B--2---:R-:W-:Y:S05]  /*8490*/  @!P0 NANOSLEEP.SYNCS 0x989680 ;  /* 0x009896800000895d */ /* 0x004fea0003900000 */
[----:B------:R-:W2:Y:S02]  /*84a0*/  @!P0 SYNCS.PHASECHK.TRANS64 P0, [R0+URZ], R3 ;  /* 0x00000003000085a7 */ /* 0x000ea400080010ff */
[----:B--2---:R-:W-:Y:S05]  /*84b0*/  @!P0 BRA `(.L_x_190) ;  /* 0xfffffffc00f08947 */ /* 0x004fea000383ffff */
[----:B------:R-:W-:Y:S05]  /*84c0*/  BRA `(.L_x_191) ;  /* 0xffffffb000b47947 */ /* 0x000fea000383ffff */
.L_x_68:
[----:B------:R-:W-:-:S07]  /*84d0*/  MOV R0, UR5 ;  /* 0x0000000500007c02 */ /* 0x000fce0008000f00 */
.L_x_192:
[----:B-1----:R1:W2:Y:S02]  /*84e0*/  SYNCS.PHASECHK.TRANS64.TRYWAIT P0, [R0+URZ], R3 ;  /* 0x00000003000075a7 */ /* 0x0022a400080011ff */
[----:B--2---:R-:W-:Y:S05]  /*84f0*/  @!P0 NANOSLEEP.SYNCS 0x989680 ;  /* 0x009896800000895d */ /* 0x004fea0003900000 */
[----:B------:R-:W2:Y:S02]  /*8500*/  @!P0 SYNCS.PHASECHK.TRANS64 P0, [R0+URZ], R3 ;  /* 0x00000003000085a7 */ /* 0x000ea400080010ff */
[----:B--2---:R-:W-:Y:S05]  /*8510*/  @!P0 BRA `(.L_x_192) ;  /* 0xfffffffc00f08947 */ /* 0x004fea000383ffff */
[----:B------:R-:W-:Y:S05]  /*8520*/  BRA `(.L_x_193) ;  /* 0xffffffb000c07947 */ /* 0x000fea000383ffff */
.L_x_69:
[----:B------:R-:W-:-:S07]  /*8530*/  MOV R0, UR5 ;  /* 0x0000000500007c02 */ /* 0x000fce0008000f00 */
.L_x_194:
[----:B-1----:R1:W2:Y:S02]  /*8540*/  SYNCS.PHASECHK.TRANS64.TRYWAIT P0, [R0+URZ], R3 ;  /* 0x00000003000075a7 */ /* 0x0022a400080011ff */
[----:B--2---:R-:W-:Y:S05]  /*8550*/  @!P0 NANOSLEEP.SYNCS 0x989680 ;  /* 0x009896800000895d */ /* 0x004fea0003900000 */
[----:B------:R-:W2:Y:S02]  /*8560*/  @!P0 SYNCS.PHASECHK.TRANS64 P0, [R0+URZ], R3 ;  /* 0x00000003000085a7 */ /* 0x000ea400080010ff */
[----:B--2---:R-:W-:Y:S05]  /*8570*/  @!P0 BRA `(.L_x_194) ;  /* 0xfffffffc00f08947 */ /* 0x004fea000383ffff */
[----:B------:R-:W-:Y:S05]  /*8580*/  BRA `(.L_x_195) ;  /* 0xffffffb000cc7947 */ /* 0x000fea000383ffff */
.L_x_70:
[----:B------:R-:W-:-:S07]  /*8590*/  MOV R0, UR5 ;  /* 0x0000000500007c02 */ /* 0x000fce0008000f00 */
.L_x_196:
[----:B-1----:R1:W2:Y:S02]  /*85a0*/  SYNCS.PHASECHK.TRANS64.TRYWAIT P0, [R0+URZ], R3 ;  /* 0x00000003000075a7 */ /* 0x0022a400080011ff */
[----:B--2---:R-:W-:Y:S05]  /*85b0*/  @!P0 NANOSLEEP.SYNCS 0x989680 ;  /* 0x009896800000895d */ /* 0x004fea0003900000 */
[----:B------:R-:W2:Y:S02]  /*85c0*/  @!P0 SYNCS.PHASECHK.TRANS64 P0, [R0+URZ], R3 ;  /* 0x00000003000085a7 */ /* 0x000ea400080010ff */
[----:B--2---:R-:W-:Y:S05]  /*85d0*/  @!P0 BRA `(.L_x_196) ;  /* 0xfffffffc00f08947 */ /* 0x004fea000383ffff */
[----:B------:R-:W-:Y:S05]  /*85e0*/  BRA `(.L_x_197) ;  /* 0xffffffb000d87947 */ /* 0x000fea000383ffff */
.L_x_71:
[----:B------:R-:W-:-:S07]  /*85f0*/  MOV R0, UR5 ;  /* 0x0000000500007c02 */ /* 0x000fce0008000f00 */
.L_x_198:
[----:B-1----:R1:W2:Y:S02]  /*8600*/  SYNCS.PHASECHK.TRANS64.TRYWAIT P0, [R0+URZ], R3 ;  /* 0x00000003000075a7 */ /* 0x0022a400080011ff */
[----:B--2---:R-:W-:Y:S05]  /*8610*/  @!P0 NANOSLEEP.SYNCS 0x989680 ;  /* 0x009896800000895d */ /* 0x004fea0003900000 */
[----:B------:R-:W2:Y:S02]  /*8620*/  @!P0 SYNCS.PHASECHK.TRANS64 P0, [R0+URZ], R3 ;  /* 0x00000003000085a7 */ /* 0x000ea400080010ff */
[----:B--2---:R-:W-:Y:S05]  /*8630*/  @!P0 BRA `(.L_x_198) ;  /* 0xfffffffc00f08947 */ /* 0x004fea000383ffff */
[----:B------:R-:W-:Y:S05]  /*8640*/  BRA `(.L_x_199) ;  /* 0xffffffb000e47947 */ /* 0x000fea000383ffff */
.L_x_72:
[----:B------:R-:W-:-:S07]  /*8650*/  MOV R0, UR5 ;  /* 0x0000000500007c02 */ /* 0x000fce0008000f00 */
.L_x_200:
[----:B-1----:R1:W2:Y:S02]  /*8660*/  SYNCS.PHASECHK.TRANS64.TRYWAIT P0, [R0+URZ], R3 ;  /* 0x00000003000075a7 */ /* 0x0022a400080011ff */
[----:B--2---:R-:W-:Y:S05]  /*8670*/  @!P0 NANOSLEEP.SYNCS 0x989680 ;  /* 0x009896800000895d */ /* 0x004fea0003900000 */
[----:B------:R-:W2:Y:S02]  /*8680*/  @!P0 SYNCS.PHASECHK.TRANS64 P0, [R0+URZ], R3 ;  /* 0x00000003000085a7 */ /* 0x000ea400080010ff */
[----:B--2---:R-:W-:Y:S05]  /*8690*/  @!P0 BRA `(.L_x_200) ;  /* 0xfffffffc00f08947 */ /* 0x004fea000383ffff */
[----:B------:R-:W-:Y:S05]  /*86a0*/  BRA `(.L_x_201) ;  /* 0xffffffb000f07947 */ /* 0x000fea000383ffff */
.L_x_73:
[----:B------:R-:W-:-:S07]  /*86b0*/  MOV R0, UR5 ;  /* 0x0000000500007c02 */ /* 0x000fce0008000f00 */
.L_x_202:
[----:B-1----:R1:W2:Y:S02]  /*86c0*/  SYNCS.PHASECHK.TRANS64.TRYWAIT P0, [R0+URZ], R3 ;  /* 0x00000003000075a7 */ /* 0x0022a400080011ff */
[----:B--2---:R-:W-:Y:S05]  /*86d0*/  @!P0 NANOSLEEP.SYNCS 0x989680 ;  /* 0x009896800000895d */ /* 0x004fea0003900000 */
[----:B------:R-:W2:Y:S02]  /*86e0*/  @!P0 SYNCS.PHASECHK.TRANS64 P0, [R0+URZ], R3 ;  /* 0x00000003000085a7 */ /* 0x000ea400080010ff */
[----:B--2---:R-:W-:Y:S05]  /*86f0*/  @!P0 BRA `(.L_x_202) ;  /* 0xfffffffc00f08947 */ /* 0x004fea000383ffff */
[----:B------:R-:W-:Y:S05]  /*8700*/  BRA `(.L_x_203) ;  /* 0xffffffb000fc7947 */ /* 0x000fea000383ffff */
.L_x_74:
[----:B------:R-:W-:-:S07]  /*8710*/  MOV R0, UR5 ;  /* 0x0000000500007c02 */ /* 0x000fce0008000f00 */
.L_x_204:
[----:B-1----:R1:W2:Y:S02]  /*8720*/  SYNCS.PHASECHK.TRANS64.TRYWAIT P0, [R0+URZ], R3 ;  /* 0x00000003000075a7 */ /* 0x0022a400080011ff */
[----:B--2---:R-:W-:Y:S05]  /*8730*/  @!P0 NANOSLEEP.SYNCS 0x989680 ;  /* 0x009896800000895d */ /* 0x004fea0003900000 */
[----:B------:R-:W2:Y:S02]  /*8740*/  @!P0 SYNCS.PHASECHK.TRANS64 P0, [R0+URZ], R3 ;  /* 0x00000003000085a7 */ /* 0x000ea400080010ff */
[----:B--2---:R-:W-:Y:S05]  /*8750*/  @!P0 BRA `(.L_x_204) ;  /* 0xfffffffc00f08947 */ /* 0x004fea000383ffff */
[----:B------:R-:W-:Y:S05]  /*8760*/  BRA `(.L_x_205) ;  /* 0xffffffb400087947 */ /* 0x000fea000383ffff */
.L_x_75:
[----:B------:R-:W-:-:S07]  /*8770*/  MOV R0, UR5 ;  /* 0x0000000500007c02 */ /* 0x000fce0008000f00 */
.L_x_206:
[----:B-1----:R1:W2:Y:S02]  /*8780*/  SYNCS.PHASECHK.TRANS64.TRYWAIT P0, [R0+URZ], R3 ;  /* 0x00000003000075a7 */ /* 0x0022a400080011ff */
[----:B--2---:R-:W-:Y:S05]  /*8790*/  @!P0 NANOSLEEP.SYNCS 0x989680 ;  /* 0x009896800000895d */ /* 0x004fea0003900000 */
[----:B------:R-:W2:Y:S02]  /*87a0*/  @!P0 SYNCS.PHASECHK.TRANS64 P0, [R0+URZ], R3 ;  /* 0x00000003000085a7 */ /* 0x000ea400080010ff */
[----:B--2---:R-:W-:Y:S05]  /*87b0*/  @!P0 BRA `(.L_x_206) ;  /* 0xfffffffc00f08947 */ /* 0x004fea000383ffff */
[----:B------:R-:W-:Y:S05]  /*87c0*/  BRA `(.L_x_207) ;  /* 0xffffffb400147947 */ /* 0x000fea000383ffff */
.L_x_76:
[----:B------:R-:W-:-:S07]  /*87d0*/  MOV R0, UR5 ;  /* 0x0000000500007c02 */ /* 0x000fce0008000f00 */
.L_x_208:
[----:B-1----:R1:W2:Y:S02]  /*87e0*/  SYNCS.PHASECHK.TRANS64.TRYWAIT P0, [R0+URZ], R3 ;  /* 0x00000003000075a7 */ /* 0x0022a400080011ff */
[----:B--2---:R-:W-:Y:S05]  /*87f0*/  @!P0 NANOSLEEP.SYNCS 0x989680 ;  /* 0x009896800000895d */ /* 0x004fea0003900000 */
[----:B------:R-:W2:Y:S02]  /*8800*/  @!P0 SYNCS.PHASECHK.TRANS64 P0, [R0+URZ], R3 ;  /* 0x00000003000085a7 */ /* 0x000ea400080010ff */
[----:B--2---:R-:W-:Y:S05]  /*8810*/  @!P0 BRA `(.L_x_208) ;  /* 0xfffffffc00f08947 */ /* 0x004fea000383ffff */
[----:B------:R-:W-:Y:S05]  /*8820*/  BRA `(.L_x_209) ;  /* 0xffffffb400207947 */ /* 0x000fea000383ffff */
.L_x_79:
[----:B-1----:R1:W2:Y:S02]  /*8830*/  SYNCS.PHASECHK.TRANS64.TRYWAIT P0, [R2+URZ+0x2b0], R4 ;  /* 0x0002b004020075a7 */ /* 0x0022a400080011ff */
[----:B--2---:R-:W-:Y:S05]  /*8840*/  @!P0 NANOSLEEP.SYNCS 0x989680 ;  /* 0x009896800000895d */ /* 0x004fea0003900000 */
[----:B------:R-:W2:Y:S02]  /*8850*/  @!P0 SYNCS.PHASECHK.TRANS64 P0, [R2+URZ+0x2b0], R4 ;  /* 0x0002b004020085a7 */ /* 0x000ea400080010ff */
[----:B--2---:R-:W-:Y:S05]  /*8860*/  @!P0 BRA `(.L_x_79) ;  /* 0xfffffffc00f08947 */ /* 0x004fea000383ffff */
[----:B------:R-:W-:Y:S05]  /*8870*/  BRA `(.L_x_210) ;  /* 0xffffffb4007c7947 */ /* 0x000fea000383ffff */
.L_x_80:
[----:B------:R-:W-:-:S07]  /*8880*/  MOV R2, UR4 ;  /* 0x0000000400027c02 */ /* 0x000fce0008000f00 */
.L_x_211:
[----:B-1----:R1:W2:Y:S02]  /*8890*/  SYNCS.PHASECHK.TRANS64.TRYWAIT P0, [R2+URZ+0x260], R5 ;  /* 0x00026005020075a7 */ /* 0x0022a400080011ff */
[----:B--2---:R-:W-:Y:S05]  /*88a0*/  @!P0 NANOSLEEP.SYNCS 0x989680 ;  /* 0x009896800000895d */ /* 0x004fea0003900000 */
[----:B------:R-:W2:Y:S02]  /*88b0*/  @!P0 SYNCS.PHASECHK.TRANS64 P0, [R2+URZ+0x260], R5 ;  /* 0x00026005020085a7 */ /* 0x000ea400080010ff */
[----:B--2---:R-:W-:Y:S05]  /*88c0*/  @!P0 BRA `(.L_x_211) ;  /* 0xfffffffc00f08947 */ /* 0x004fea000383ffff */
[----:B------:R-:W-:Y:S05]  /*88d0*/  BRA `(.L_x_212) ;  /* 0xffffffb4008c7947 */ /* 0x000fea000383ffff */
.L_x_81:
[----:B-1----:R1:W2:Y:S02]  /*88e0*/  SYNCS.PHASECHK.TRANS64.TRYWAIT P1, [R2+URZ+0x250], R4 ;  /* 0x00025004020075a7 */ /* 0x0022a400080211ff */
[----:B--2---:R-:W-:Y:S05]  /*88f0*/  @!P1 NANOSLEEP.SYNCS 0x989680 ;  /* 0x009896800000995d */ /* 0x004fea0003900000 */
[----:B------:R-:W2:Y:S02]  /*8900*/  @!P1 SYNCS.PHASECHK.TRANS64 P1, [R2+URZ+0x250], R4 ;  /* 0x00025004020095a7 */ /* 0x000ea400080210ff */
[----:B--2---:R-:W-:Y:S05]  /*8910*/  @!P1 BRA `(.L_x_81) ;  /* 0xfffffffc00f09947 */ /* 0x004fea000383ffff */
[----:B------:R-:W-:Y:S05]  /*8920*/  BRA `(.L_x_213) ;  /* 0xffffffb400bc7947 */ /* 0x000fea000383ffff */
.L_x_84:
[----:B------:R-:W-:-:S07]  /*8930*/  MOV R0, UR4 ;  /* 0x0000000400007c02 */ /* 0x000fce0008000f00 */
.L_x_214:
[----:B-1----:R1:W2:Y:S02]  /*8940*/  SYNCS.PHASECHK.TRANS64.TRYWAIT P0, [R0+URZ+0x260], R2 ;  /* 0x00026002000075a7 */ /* 0x0022a400080011ff */
[----:B--2---:R-:W-:Y:S05]  /*8950*/  @!P0 NANOSLEEP.SYNCS 0x989680 ;  /* 0x009896800000895d */ /* 0x004fea0003900000 */
[----:B------:R-:W2:Y:S02]  /*8960*/  @!P0 SYNCS.PHASECHK.TRANS64 P0, [R0+URZ+0x260], R2 ;  /* 0x00026002000085a7 */ /* 0x000ea400080010ff */
[----:B--2---:R-:W-:Y:S05]  /*8970*/  @!P0 BRA `(.L_x_214) ;  /* 0xfffffffc00f08947 */ /* 0x004fea000383ffff */
[----:B------:R-:W-:Y:S05]  /*8980*/  BRA `(.L_x_83) ;  /* 0xffffffb800107947 */ /* 0x000fea000383ffff */
.L_x_91:
[----:B-1----:R1:W2:Y:S02]  /*8990*/  SYNCS.PHASECHK.TRANS64.TRYWAIT P1, [R0+URZ+0x250], R2 ;  /* 0x00025002000075a7 */ /* 0x0022a400080211ff */
[----:B--2---:R-:W-:Y:S05]  /*89a0*/  @!P1 NANOSLEEP.SYNCS 0x989680 ;  /* 0x009896800000995d */ /* 0x004fea0003900000 */
[----:B------:R-:W2:Y:S02]  /*89b0*/  @!P1 SYNCS.PHASECHK.TRANS64 P1, [R0+URZ+0x250], R2 ;  /* 0x00025002000095a7 */ /* 0x000ea400080210ff */
[----:B--2---:R-:W-:Y:S05]  /*89c0*/  @!P1 BRA `(.L_x_91) ;  /* 0xfffffffc00f09947 */ /* 0x004fea000383ffff */
[----:B------:R-:W-:Y:S05]  /*89d0*/  BRA `(.L_x_215) ;  /* 0xffffffbc00747947 */ /* 0x000fea000383ffff */
.L_x_92:
[----:B------:R-:W-:-:S07]  /*89e0*/  MOV R2, UR23 ;  /* 0x0000001700027c02 */ /* 0x000fce0008000f00 */
.L_x_216:
[----:B-1----:R1:W2:Y:S02]  /*89f0*/  SYNCS.PHASECHK.TRANS64.TRYWAIT P0, [R2+URZ+0x290], R0 ;  /* 0x00029000020075a7 */ /* 0x0022a400080011ff */
[----:B--2---:R-:W-:Y:S05]  /*8a00*/  @!P0 NANOSLEEP.SYNCS 0x989680 ;  /* 0x009896800000895d */ /* 0x004fea0003900000 */
[----:B------:R-:W2:Y:S02]  /*8a10*/  @!P0 SYNCS.PHASECHK.TRANS64 P0, [R2+URZ+0x290], R0 ;  /* 0x00029000020085a7 */ /* 0x000ea400080010ff */
[----:B--2---:R-:W-:Y:S05]  /*8a20*/  @!P0 BRA `(.L_x_216) ;  /* 0xfffffffc00f08947 */ /* 0x004fea000383ffff */
[----:B------:R-:W-:Y:S05]  /*8a30*/  BRA `(.L_x_217) ;  /* 0xffffffbc00c47947 */ /* 0x000fea000383ffff */
.L_x_95:
[----:B------:R-:W-:Y:S07]  /*8a40*/  MOV R0, UR5 ;  /* 0x0000000500007c02 */ /* 0x000fee0008000f00 */
.L_x_218:
[----:B-1----:R1:W2:Y:S02]  /*8a50*/  SYNCS.PHASECHK.TRANS64.TRYWAIT P0, [R0+URZ], R2 ;  /* 0x00000002000075a7 */ /* 0x0022a400080011ff */
[----:B--2---:R-:W-:Y:S05]  /*8a60*/  @!P0 NANOSLEEP.SYNCS 0x989680 ;  /* 0x009896800000895d */ /* 0x004fea0003900000 */
[----:B------:R-:W2:Y:S02]  /*8a70*/  @!P0 SYNCS.PHASECHK.TRANS64 P0, [R0+URZ], R2 ;  /* 0x00000002000085a7 */ /* 0x000ea400080010ff */
[----:B--2---:R-:W-:Y:S05]  /*8a80*/  @!P0 BRA `(.L_x_218) ;  /* 0xfffffffc00f08947 */ /* 0x004fea000383ffff */
[----:B------:R-:W-:Y:S05]  /*8a90*/  BRA `(.L_x_94) ;  /* 0xffffffbc00e07947 */ /* 0x000fea000383ffff */
.L_x_98:
[----:B------:R-:W-:-:S07]  /*8aa0*/  MOV R0, UR4 ;  /* 0x0000000400007c02 */ /* 0x000fce0008000f00 */
.L_x_219:
[----:B--2---:R2:W4:Y:S02]  /*8ab0*/  SYNCS.PHASECHK.TRANS64.TRYWAIT P0, [R0+URZ], R2 ;  /* 0x00000002000075a7 */ /* 0x00452400080011ff */
[----:B----4-:R-:W-:Y:S05]  /*8ac0*/  @!P0 NANOSLEEP.SYNCS 0x989680 ;  /* 0x009896800000895d */ /* 0x010fea0003900000 */
[----:B------:R-:W4:Y:S02]  /*8ad0*/  @!P0 SYNCS.PHASECHK.TRANS64 P0, [R0+URZ], R2 ;  /* 0x00000002000085a7 */ /* 0x000f2400080010ff */
[----:B----4-:R-:W-:Y:S05]  /*8ae0*/  @!P0 BRA `(.L_x_219) ;  /* 0xfffffffc00f08947 */ /* 0x010fea000383ffff */
[----:B------:R-:W-:Y:S05]  /*8af0*/  BRA `(.L_x_220) ;  /* 0xffffffc000947947 */ /* 0x000fea000383ffff */
.L_x_99:
[----:B------:R-:W-:-:S07]  /*8b00*/  MOV R0, UR5 ;  /* 0x0000000500007c02 */ /* 0x000fce0008000f00 */
.L_x_221:
[----:B-1----:R1:W2:Y:S02]  /*8b10*/  SYNCS.PHASECHK.TRANS64.TRYWAIT P0, [R0+URZ], R3 ;  /* 0x00000003000075a7 */ /* 0x0022a400080011ff */
[----:B--2---:R-:W-:Y:S05]  /*8b20*/  @!P0 NANOSLEEP.SYNCS 0x989680 ;  /* 0x009896800000895d */ /* 0x004fea0003900000 */
[----:B------:R-:W2:Y:S02]  /*8b30*/  @!P0 SYNCS.PHASECHK.TRANS64 P0, [R0+URZ], R3 ;  /* 0x00000003000085a7 */ /* 0x000ea400080010ff */
[----:B--2---:R-:W-:Y:S05]  /*8b40*/  @!P0 BRA `(.L_x_221) ;  /* 0xfffffffc00f08947 */ /* 0x004fea000383ffff */
[----:B------:R-:W-:Y:S05]  /*8b50*/  BRA `(.L_x_222) ;  /* 0xffffffc000a07947 */ /* 0x000fea000383ffff */
.L_x_100:
[----:B------:R-:W-:-:S07]  /*8b60*/  MOV R0, UR5 ;  /* 0x0000000500007c02 */ /* 0x000fce0008000f00 */
.L_x_223:
[----:B-1----:R1:W2:Y:S02]  /*8b70*/  SYNCS.PHASECHK.TRANS64.TRYWAIT P0, [R0+URZ], R3 ;  /* 0x00000003000075a7 */ /* 0x0022a400080011ff */
[----:B--2---:R-:W-:Y:S05]  /*8b80*/  @!P0 NANOSLEEP.SYNCS 0x989680 ;  /* 0x009896800000895d */ /* 0x004fea0003900000 */
[----:B------:R-:W2:Y:S02]  /*8b90*/  @!P0 SYNCS.PHASECHK.TRANS64 P0, [R0+URZ], R3 ;  /* 0x00000003000085a7 */ /* 0x000ea400080010ff */
[----:B--2---:R-:W-:Y:S05]  /*8ba0*/  @!P0 BRA `(.L_x_223) ;  /* 0xfffffffc00f08947 */ /* 0x004fea000383ffff */
[----:B------:R-:W-:Y:S05]  /*8bb0*/  BRA `(.L_x_224) ;  /* 0xffffffc000ac7947 */ /* 0x000fea000383ffff */
.L_x_101:
[----:B-1----:R-:W-:-:S07]  /*8bc0*/  MOV R0, UR4 ;  /* 0x0000000400007c02 */ /* 0x002fce0008000f00 */
.L_x_225:
[----:B-1----:R1:W2:Y:S02]  /*8bd0*/  SYNCS.PHASECHK.TRANS64.TRYWAIT P0, [R0+URZ], R2 ;  /* 0x00000002000075a7 */ /* 0x0022a400080011ff */
[----:B--2---:R-:W-:Y:S05]  /*8be0*/  @!P0 NANOSLEEP.SYNCS 0x989680 ;  /* 0x009896800000895d */ /* 0x004fea0003900000 */
[----:B------:R-:W2:Y:S02]  /*8bf0*/  @!P0 SYNCS.PHASECHK.TRANS64 P0, [R0+URZ], R2 ;  /* 0x00000002000085a7 */ /* 0x000ea400080010ff */
[----:B--2---:R-:W-:Y:S05]  /*8c00*/  @!P0 BRA `(.L_x_225) ;  /* 0xfffffffc00f08947 */ /* 0x004fea000383ffff */
[----:B------:R-:W-:Y:S05]  /*8c10*/  BRA `(.L_x_226) ;  /* 0xffffffc000b87947 */ /* 0x000fea000383ffff */
.L_x_106:
[----:B---3--:R3:W1:Y:S02]  /*8c20*/  SYNCS.PHASECHK.TRANS64.TRYWAIT P0, [R7+URZ+0x250], R0 ;  /* 0x00025000070075a7 */ /* 0x00866400080011ff */
[----:B-1----:R-:W-:Y:S05]  /*8c30*/  @!P0 NANOSLEEP.SYNCS 0x989680 ;  /* 0x009896800000895d */ /* 0x002fea0003900000 */
[----:B------:R-:W1:Y:S02]  /*8c40*/  @!P0 SYNCS.PHASECHK.TRANS64 P0, [R7+URZ+0x250], R0 ;  /* 0x00025000070085a7 */ /* 0x000e6400080010ff */
[----:B-1----:R-:W-:Y:S05]  /*8c50*/  @!P0 BRA `(.L_x_106) ;  /* 0xfffffffc00f08947 */ /* 0x002fea000383ffff */
[----:B------:R-:W-:Y:S05]  /*8c60*/  BRA `(.L_x_227) ;  /* 0xffffffc400c87947 */ /* 0x000fea000383ffff */
.L_x_109:
[----:B-1----:R-:W-:Y:S07]  /*8c70*/  MOV R0, UR17 ;  /* 0x0000001100007c02 */ /* 0x002fee0008000f00 */
.L_x_228:
[----:B-1----:R1:W2:Y:S02]  /*8c80*/  SYNCS.PHASECHK.TRANS64.TRYWAIT P2, [R0+URZ+0x248], R6 ;  /* 0x00024806000075a7 */ /* 0x0022a400080411ff */
[----:B--2---:R-:W-:Y:S05]  /*8c90*/  @!P2 NANOSLEEP.SYNCS 0x989680 ;  /* 0x009896800000a95d */ /* 0x004fea0003900000 */
[----:B------:R-:W2:Y:S02]  /*8ca0*/  @!P2 SYNCS.PHASECHK.TRANS64 P2, [R0+URZ+0x248], R6 ;  /* 0x000248060000a5a7 */ /* 0x000ea400080410ff */
[----:B--2---:R-:W-:Y:S05]  /*8cb0*/  @!P2 BRA `(.L_x_228) ;  /* 0xfffffffc00f0a947 */ /* 0x004fea000383ffff */
[----:B------:R-:W-:Y:S05]  /*8cc0*/  BRA `(.L_x_108) ;  /* 0xffffffcc00247947 */ /* 0x000fea000383ffff */
.L_x_112:
[----:B------:R-:W-:Y:S07]  /*8cd0*/  MOV R6, UR4 ;  /* 0x0000000400067c02 */ /* 0x000fee0008000f00 */
.L_x_229:
[----:B-1----:R1:W2:Y:S02]  /*8ce0*/  SYNCS.PHASECHK.TRANS64.TRYWAIT P0, [R6+URZ+0x230], R0 ;  /* 0x00023000060075a7 */ /* 0x0022a400080011ff */
[----:B--2---:R-:W-:Y:S05]  /*8cf0*/  @!P0 NANOSLEEP.SYNCS 0x989680 ;  /* 0x009896800000895d */ /* 0x004fea0003900000 */
[----:B------:R-:W2:Y:S02]  /*8d00*/  @!P0 SYNCS.PHASECHK.TRANS64 P0, [R6+URZ+0x230], R0 ;  /* 0x00023000060085a7 */ /* 0x000ea400080010ff */
[----:B--2---:R-:W-:Y:S05]  /*8d10*/  @!P0 BRA `(.L_x_229) ;  /* 0xfffffffc00f08947 */ /* 0x004fea000383ffff */
[----:B------:R-:W-:Y:S05]  /*8d20*/  BRA `(.L_x_230) ;  /* 0xffffffcc007c7947 */ /* 0x000fea000383ffff */
.L_x_114:
[----:B------:R-:W-:-:S07]  /*8d30*/  MOV R0, UR4 ;  /* 0x0000000400007c02 */ /* 0x000fce0008000f00 */
.L_x_231:
[----:B-1----:R1:W2:Y:S02]  /*8d40*/  SYNCS.PHASECHK.TRANS64.TRYWAIT P0, [R0+URZ], R2 ;  /* 0x00000002000075a7 */ /* 0x0022a400080011ff */
[----:B--2---:R-:W-:Y:S05]  /*8d50*/  @!P0 NANOSLEEP.SYNCS 0x989680 ;  /* 0x009896800000895d */ /* 0x004fea0003900000 */
[----:B------:R-:W2:Y:S02]  /*8d60*/  @!P0 SYNCS.PHASECHK.TRANS64 P0, [R0+URZ], R2 ;  /* 0x00000002000085a7 */ /* 0x000ea400080010ff */
[----:B--2---:R-:W-:Y:S05]  /*8d70*/  @!P0 BRA `(.L_x_231) ;  /* 0xfffffffc00f08947 */ /* 0x004fea000383ffff */
[----:B------:R-:W-:Y:S05]  /*8d80*/  BRA `(.L_x_232) ;  /* 0xffffffd0000c7947 */ /* 0x000fea000383ffff */
.L_x_116:
[----:B--2---:R2:W4:Y:S02]  /*8d90*/  SYNCS.PHASECHK.TRANS64.TRYWAIT P0, [R3+URZ+0x250], R0 ;  /* 0x00025000030075a7 */ /* 0x00452400080011ff */
[----:B----4-:R-:W-:Y:S05]  /*8da0*/  @!P0 NANOSLEEP.SYNCS 0x989680 ;  /* 0x009896800000895d */ /* 0x010fea0003900000 */
[----:B------:R-:W4:Y:S02]  /*8db0*/  @!P0 SYNCS.PHASECHK.TRANS64 P0, [R3+URZ+0x250], R0 ;  /* 0x00025000030085a7 */ /* 0x000f2400080010ff */
[----:B----4-:R-:W-:Y:S05]  /*8dc0*/  @!P0 BRA `(.L_x_116) ;  /* 0xfffffffc00f08947 */ /* 0x010fea000383ffff */
[----:B------:R-:W-:Y:S05]  /*8dd0*/  BRA `(.L_x_233) ;  /* 0xffffffd000f47947 */ /* 0x000fea000383ffff */
.L_x_126:
[----:B-1----:R1:W2:Y:S02]  /*8de0*/  SYNCS.PHASECHK.TRANS64.TRYWAIT P1, [R3+URZ+0x220], R4 ;  /* 0x00022004030075a7 */ /* 0x0022a400080211ff */
[----:B--2---:R-:W-:Y:S05]  /*8df0*/  @!P1 NANOSLEEP.SYNCS 0x989680 ;  /* 0x009896800000995d */ /* 0x004fea0003900000 */
[----:B------:R-:W2:Y:S02]  /*8e00*/  @!P1 SYNCS.PHASECHK.TRANS64 P1, [R3+URZ+0x220], R4 ;  /* 0x00022004030095a7 */ /* 0x000ea400080210ff */
[----:B--2---:R-:W-:Y:S05]  /*8e10*/  @!P1 BRA `(.L_x_126) ;  /* 0xfffffffc00f09947 */ /* 0x004fea000383ffff */
[----:B------:R-:W-:Y:S05]  /*8e20*/  BRA `(.L_x_125) ;  /* 0xffffffe000447947 */ /* 0x000fea000383ffff */
.L_x_128:
[----:B------:R1:W1:Y:S02]  /*8e30*/  SYNCS.PHASECHK.TRANS64.TRYWAIT P1, [R62+URZ+0x270], R5 ;  /* 0x000270053e0075a7 */ /* 0x00026400080211ff */
[----:B-1----:R-:W-:Y:S05]  /*8e40*/  @!P1 NANOSLEEP.SYNCS 0x989680 ;  /* 0x009896800000995d */ /* 0x002fea0003900000 */
[----:B------:R-:W1:Y:S02]  /*8e50*/  @!P1 SYNCS.PHASECHK.TRANS64 P1, [R62+URZ+0x270], R5 ;  /* 0x000270053e0095a7 */ /* 0x000e6400080210ff */
[----:B-1----:R-:W-:Y:S05]  /*8e60*/  @!P1 BRA `(.L_x_128) ;  /* 0xfffffffc00f09947 */ /* 0x002fea000383ffff */
[----:B------:R-:W-:Y:S05]  /*8e70*/  BRA `(.L_x_127) ;  /* 0xffffffe000a07947 */ /* 0x000fea000383ffff */
        .weak           $__internal_0_$__cuda_sm10x_tcgen05_guardrail_trap_col_being_dealloced_not_returned_by_alloc
        .type           $__internal_0_$__cuda_sm10x_tcgen05_guardrail_trap_col_being_dealloced_not_returned_by_alloc,@function
        .size           $__internal_0_$__cuda_sm10x_tcgen05_guardrail_trap_col_being_dealloced_not_returned_by_alloc,($__internal_1_$__cuda_sm10x_tcgen05_guardrail_trap_phase_invalid_during_alloc - $__internal_0_$__cuda_sm10x_tcgen05_guardrail_trap_col_being_dealloced_not_returned_by_alloc)
$__internal_0_$__cuda_sm10x_tcgen05_guardrail_trap_col_being_dealloced_not_returned_by_alloc:
[----:B------:R-:W-:Y:S05]  /*8e80*/  BPT.TRAP 0x1 ;  /* 0x000000040000795c */ /* 0x000fea0000300000 */
[----:B------:R-:W-:-:S04]  /*8e90*/  HFMA2 R3, -RZ, RZ, 0, 0 ;  /* 0x00000000ff037431 */ /* 0x000fc800000001ff */
[----:B------:R-:W-:Y:S05]  /*8ea0*/  RET.REL.NODEC R2 `(_ZN7cutlass13device_kernelINS_4gemm6kernel13GemmUniversalIN4cute5tupleIJiiiiEEENS1_10collective13CollectiveMmaINS1_35MainloopSm100TmaUmmaWarpSpecializedILi34ELi2ELi4ENS5_IJNS4_1CILi1EEENSA_ILi2EEESB_EEEEENS5_IJNSA_ILi64EEENSA_ILi32EEENSA_ILi16EEEEEEfNS5_IJlSB_lEEEfSJ_NS4_8TiledMMAINS4_8MMA_AtomIJNS4_17SM100_MMA_TF32_SSINS_10tfloat32_tESN_fLi64ELi32ELNS4_4UMMA5MajorE0ELSP_0ELNSO_7ScaleInE0ELSQ_0EEEEEENS4_6LayoutINS5_IJSB_SB_SB_EEENS5_IJNSA_ILi0EEESV_SV_EEEEENS5_IJNS4_10UnderscoreESY_SY_EEEEENS4_23SM90_TMA_LOAD_MULTICASTENS4_14ComposedLayoutINS4_7SwizzleILi2ELi4ELi3EEENS4_18smem_ptr_flag_bitsILi32EEENST_INS5_IJNSA_ILi8EEESH_EEENS5_IJSH_SB_EEEEEEEvNS4_8identityENS4_13SM90_TMA_LOADES1B_vS1C_EENS_8epilogue10collective18CollectiveEpilogueINS1F_23Sm100TmaWarpSpecializedILi2ELi1ELi16ELb1ELb0EEEJSI_NS5_IJNST_ISF_SB_EENST_ISG_SB_EEEEEfSJ_fSJ_NS1F_6fusion15FusionCallbacksIS1J_NS1N_17LinearCombinationIffffLNS_15FloatRoundStyleE2EEESI_S1M_JEEENS4_5SM1004TMEM4LOAD26SM100_TMEM_LOAD_16dp128b8xES1D_NS12_INS13_ILi3ELi4ELi3EEES16_NST_INS5_IJS17_SG_EEENS5_IJSG_SB_EEEEEEENS4_17SM75_U32x4_LDSM_NENS4_14SM90_TMA_STOREES21_NS4_17SM90_U32x4_STSM_NENS4_39AutoVectorizingCopyWithAssumedAlignmentILi128EEEEEEvvEEEEvNT_6ParamsE) ;  /* 0xffffff7002547950 */ /* 0x000fea0003c3ffff */
        .weak           $__internal_1_$__cuda_sm10x_tcgen05_guardrail_trap_phase_invalid_during_alloc
        .type           $__internal_1_$__cuda_sm10x_tcgen05_guardrail_trap_phase_invalid_during_alloc,@function
        .size           $__internal_1_$__cuda_sm10x_tcgen05_guardrail_trap_phase_invalid_during_alloc,($__internal_2_$__cuda_sm10x_tcgen05_guardrail_trap_unallocated_columns_being_dealloced - $__internal_1_$__cuda_sm10x_tcgen05_guardrail_trap_phase_invalid_during_alloc)
$__internal_1_$__cuda_sm10x_tcgen05_guardrail_trap_phase_invalid_during_alloc:
[----:B------:R-:W-:Y:S05]  /*8eb0*/  BPT.TRAP 0x1 ;  /* 0x000000040000795c */ /* 0x000fea0000300000 */
[----:B------:R-:W-:-:S04]  /*8ec0*/  MOV R5, 0x0 ;  /* 0x0000000000057802 */ /* 0x000fc80000000f00 */
[----:B------:R-:W-:Y:S05]  /*8ed0*/  RET.REL.NODEC R4 `(_ZN7cutlass13device_kernelINS_4gemm6kernel13GemmUniversalIN4cute5tupleIJiiiiEEENS1_10collective13CollectiveMmaINS1_35MainloopSm100TmaUmmaWarpSpecializedILi34ELi2ELi4ENS5_IJNS4_1CILi1EEENSA_ILi2EEESB_EEEEENS5_IJNSA_ILi64EEENSA_ILi32EEENSA_ILi16EEEEEEfNS5_IJlSB_lEEEfSJ_NS4_8TiledMMAINS4_8MMA_AtomIJNS4_17SM100_MMA_TF32_SSINS_10tfloat32_tESN_fLi64ELi32ELNS4_4UMMA5MajorE0ELSP_0ELNSO_7ScaleInE0ELSQ_0EEEEEENS4_6LayoutINS5_IJSB_SB_SB_EEENS5_IJNSA_ILi0EEESV_SV_EEEEENS5_IJNS4_10UnderscoreESY_SY_EEEEENS4_23SM90_TMA_LOAD_MULTICASTENS4_14ComposedLayoutINS4_7SwizzleILi2ELi4ELi3EEENS4_18smem_ptr_flag_bitsILi32EEENST_INS5_IJNSA_ILi8EEESH_EEENS5_IJSH_SB_EEEEEEEvNS4_8identityENS4_13SM90_TMA_LOADES1B_vS1C_EENS_8epilogue10collective18CollectiveEpilogueINS1F_23Sm100TmaWarpSpecializedILi2ELi1ELi16ELb1ELb0EEEJSI_NS5_IJNST_ISF_SB_EENST_ISG_SB_EEEEEfSJ_fSJ_NS1F_6fusion15FusionCallbacksIS1J_NS1N_17LinearCombinationIffffLNS_15FloatRoundStyleE2EEESI_S1M_JEEENS4_5SM1004TMEM4LOAD26SM100_TMEM_LOAD_16dp128b8xES1D_NS12_INS13_ILi3ELi4ELi3EEES16_NST_INS5_IJS17_SG_EEENS5_IJSG_SB_EEEEEEENS4_17SM75_U32x4_LDSM_NENS4_14SM90_TMA_STOREES21_NS4_17SM90_U32x4_STSM_NENS4_39AutoVectorizingCopyWithAssumedAlignmentILi128EEEEEEvvEEEEvNT_6ParamsE) ;  /* 0xffffff7004487950 */ /* 0x000fea0003c3ffff */
        .weak           $__internal_2_$__cuda_sm10x_tcgen05_guardrail_trap_unallocated_columns_being_dealloced
        .type           $__internal_2_$__cuda_sm10x_tcgen05_guardrail_trap_unallocated_columns_being_dealloced,@function
        .size           $__internal_2_$__cuda_sm10x_tcgen05_guardrail_trap_unallocated_columns_being_dealloced,(.L_x_235 - $__internal_2_$__cuda_sm10x_tcgen05_guardrail_trap_unallocated_columns_being_dealloced)
$__internal_2_$__cuda_sm10x_tcgen05_guardrail_trap_unallocated_columns_being_dealloced:
[----:B------:R-:W-:Y:S05]  /*8ee0*/  BPT.TRAP 0x1 ;  /* 0x000000040000795c */ /* 0x000fea0000300000 */
[----:B------:R-:W-:-:S04]  /*8ef0*/  HFMA2 R3, -RZ, RZ, 0, 0 ;  /* 0x00000000ff037431 */ /* 0x000fc800000001ff */
[----:B------:R-:W-:Y:S05]  /*8f00*/  RET.REL.NODEC R2 `(_ZN7cutlass13device_kernelINS_4gemm6kernel13GemmUniversalIN4cute5tupleIJiiiiEEENS1_10collective13CollectiveMmaINS1_35MainloopSm100TmaUmmaWarpSpecializedILi34ELi2ELi4ENS5_IJNS4_1CILi1EEENSA_ILi2EEESB_EEEEENS5_IJNSA_ILi64EEENSA_ILi32EEENSA_ILi16EEEEEEfNS5_IJlSB_lEEEfSJ_NS4_8TiledMMAINS4_8MMA_AtomIJNS4_17SM100_MMA_TF32_SSINS_10tfloat32_tESN_fLi64ELi32ELNS4_4UMMA5MajorE0ELSP_0ELNSO_7ScaleInE0ELSQ_0EEEEEENS4_6LayoutINS5_IJSB_SB_SB_EEENS5_IJNSA_ILi0EEESV_SV_EEEEENS5_IJNS4_10UnderscoreESY_SY_EEEEENS4_23SM90_TMA_LOAD_MULTICASTENS4_14ComposedLayoutINS4_7SwizzleILi2ELi4ELi3EEENS4_18smem_ptr_flag_bitsILi32EEENST_INS5_IJNSA_ILi8EEESH_EEENS5_IJSH_SB_EEEEEEEvNS4_8identityENS4_13SM90_TMA_LOADES1B_vS1C_EENS_8epilogue10collective18CollectiveEpilogueINS1F_23Sm100TmaWarpSpecializedILi2ELi1ELi16ELb1ELb0EEEJSI_NS5_IJNST_ISF_SB_EENST_ISG_SB_EEEEEfSJ_fSJ_NS1F_6fusion15FusionCallbacksIS1J_NS1N_17LinearCombinationIffffLNS_15FloatRoundStyleE2EEESI_S1M_JEEENS4_5SM1004TMEM4LOAD26SM100_TMEM_LOAD_16dp128b8xES1D_NS12_INS13_ILi3ELi4ELi3EEES16_NST_INS5_IJS17_SG_EEENS5_IJSG_SB_EEEEEEENS4_17SM75_U32x4_LDSM_NENS4_14SM90_TMA_STOREES21_NS4_17SM90_U32x4_STSM_NENS4_39AutoVectorizingCopyWithAssumedAlignmentILi128EEEEEEvvEEEEvNT_6ParamsE) ;  /* 0xffffff70023c7950 */ /* 0x000fea0003c3ffff */
.L_x_234:
[----:B------:R-:W-:-:S00]  /*8f10*/  BRA `(.L_x_234) ;  /* 0xfffffffc00fc7947 */ /* 0x000fc0000383ffff */
[----:B------:R-:W-:-:S00]  /*8f20*/  NOP ;  /* 0x0000000000007918 */ /* 0x000fc00000000000 */
        /* <DEDUP_REMOVED lines=13> */
.L_x_235:


//--------------------- .nv.global.init           --------------------------
	.section	.nv.global.init,"aw",@progbits
.nv.global.init:
	.type		$str$27,@object
	.size		$str$27,($str$28 - $str$27)
$str$27:
        /*0000*/ 	.byte	0x28, 0x61, 0x64, 0x64, 0x72, 0x65, 0x73, 0x73, 0x20, 0x26, 0x20, 0x6d, 0x61, 0x73, 0x6b, 0x29
        /*0010*/ 	.byte	0x20, 0x3d, 0x3d, 0x20, 0x30, 0x00
	.type		$str$28,@object
	.size		$str$28,($str$26 - $str$28)
$str$28:
        /*0016*/ 	.byte	0x2f, 0x74, 0x6d, 0x70, 0x2f, 0x63, 0x75, 0x74, 0x6c, 0x61, 0x73, 0x73, 0x5f, 0x73, 0x77, 0x65
        /*0026*/ 	.byte	0x65, 0x70, 0x5f, 0x73, 0x72, 0x63, 0x2f, 0x69, 0x6e, 0x63, 0x6c, 0x75, 0x64, 0x65, 0x2f, 0x63
        /*0036*/ 	.byte	0x75, 0x74, 0x65, 0x2f, 0x70, 0x6f, 0x69, 0x6e, 0x74, 0x65, 0x72, 0x5f, 0x66, 0x6c, 0x61, 0x67
        /*0046*/ 	.byte	0x67, 0x65, 0x64, 0x2e, 0x68, 0x70, 0x70, 0x00
	.type		$str$26,@object
	.size		$str$26,($str$25 - $str$26)
$str$26:
        /*004e*/ 	.byte	0x2f, 0x74, 0x6d, 0x70, 0x2f, 0x63, 0x75, 0x74, 0x6c, 0x61, 0x73, 0x73, 0x5f, 0x73, 0x77, 0x65
        /*005e*/ 	.byte	0x65, 0x70, 0x5f, 0x73, 0x72, 0x63, 0x2f, 0x69, 0x6e, 0x63, 0x6c, 0x75, 0x64, 0x65, 0x2f, 0x63
        /*006e*/ 	.byte	0x75, 0x74, 0x65, 0x2f, 0x61, 0x74, 0x6f, 0x6d, 0x2f, 0x63, 0x6f, 0x70, 0x79, 0x5f, 0x74, 0x72
        /*007e*/ 	.byte	0x61, 0x69, 0x74, 0x73, 0x5f, 0x73, 0x6d, 0x31, 0x30, 0x30, 0x2e, 0x68, 0x70, 0x70, 0x00
	.type		$str$25,@object
	.size		$str$25,(__unnamed_1 - $str$25)
$str$25:
        /*008d*/ 	.byte	0x28, 0x28, 0x75, 0x69, 0x6e, 0x74, 0x33, 0x32, 0x5f, 0x74, 0x28, 0x74, 0x68, 0x72, 0x65, 0x61
        /*009d*/ 	.byte	0x64, 0x49, 0x64, 0x78, 0x2e, 0x78, 0x29, 0x20, 0x2f, 0x20, 0x33, 0x32, 0x29, 0x20, 0x25, 0x20
        /*00ad*/ 	.byte	0x34, 0x29, 0x20, 0x3d, 0x3d, 0x20, 0x28, 0x28, 0x28, 0x74, 0x6d, 0x65, 0x6d, 0x5f, 0x61, 0x64
        /*00bd*/ 	.byte	0x64, 0x72, 0x20, 0x3e, 0x3e, 0x20, 0x31, 0x36, 0x29, 0x20, 0x2f, 0x20, 0x33, 0x32, 0x29, 0x20
        /*00cd*/ 	.byte	0x25, 0x20, 0x34, 0x29, 0x00
	.type		__unnamed_1,@object
	.size		__unnamed_1,(__unnamed_2 - __unnamed_1)
__unnamed_1:
        /*00d2*/ 	.byte	0x61, 0x75, 0x74, 0x6f, 0x20, 0x63, 0x75, 0x74, 0x65, 0x3a, 0x3a, 0x61, 0x73, 0x5f, 0x70, 0x6f
        /* <DEDUP_REMOVED lines=23> */
        /*0252*/ 	.byte	0x3c, 0x32, 0x30, 0x34, 0x38, 0x3e, 0x3e, 0x3e, 0x3e, 0x5d, 0x00
	.type		__unnamed_2,@object
	.size		__unnamed_2,(.L_2 - __unnamed_2)
__unnamed_2:
        /* <DEDUP_REMOVED lines=45> */
        /*052d*/ 	.byte	0x3e, 0x3e, 0x3e, 0x5d, 0x00
.L_2:


//--------------------- .nv.shared._ZN7cutlass13device_kernelINS_4gemm6kernel13GemmUniversalIN4cute5tupleIJiiiiEEENS1_10collective13CollectiveMmaINS1_35MainloopSm100TmaUmmaWarpSpecializedILi34ELi2ELi4ENS5_IJNS4_1CILi1EEENSA_ILi2EEESB_EEEEENS5_IJNSA_ILi64EEENSA_ILi32EEENSA_ILi16EEEEEEfNS5_IJlSB_lEEEfSJ_NS4_8TiledMMAINS4_8MMA_AtomIJNS4_17SM100_MMA_TF32_SSINS_10tfloat32_tESN_fLi64ELi32ELNS4_4UMMA5MajorE0ELSP_0ELNSO_7ScaleInE0ELSQ_0EEEEEENS4_6LayoutINS5_IJSB_SB_SB_EEENS5_IJNSA_ILi0EEESV_SV_EEEEENS5_IJNS4_10UnderscoreESY_SY_EEEEENS4_23SM90_TMA_LOAD_MULTICASTENS4_14ComposedLayoutINS4_7SwizzleILi2ELi4ELi3EEENS4_18smem_ptr_flag_bitsILi32EEENST_INS5_IJNSA_ILi8EEESH_EEENS5_IJSH_SB_EEEEEEEvNS4_8identityENS4_13SM90_TMA_LOADES1B_vS1C_EENS_8epilogue10collective18CollectiveEpilogueINS1F_23Sm100TmaWarpSpecializedILi2ELi1ELi16ELb1ELb0EEEJSI_NS5_IJNST_ISF_SB_EENST_ISG_SB_EEEEEfSJ_fSJ_NS1F_6fusion15FusionCallbacksIS1J_NS1N_17LinearCombinationIffffLNS_15FloatRoundStyleE2EEESI_S1M_JEEENS4_5SM1004TMEM4LOAD26SM100_TMEM_LOAD_16dp128b8xES1D_NS12_INS13_ILi3ELi4ELi3EEES16_NST_INS5_IJS17_SG_EEENS5_IJSG_SB_EEEEEEENS4_17SM75_U32x4_LDSM_NENS4_14SM90_TMA_STOREES21_NS4_17SM90_U32x4_STSM_NENS4_39AutoVectorizingCopyWithAssumedAlignmentILi128EEEEEEvvEEEEvNT_6ParamsE --------------------------
	.section	.nv.shared._ZN7cutlass13device_kernelINS_4gemm6kernel13GemmUniversalIN4cute5tupleIJiiiiEEENS1_10collective13CollectiveMmaINS1_35MainloopSm100TmaUmmaWarpSpecializedILi34ELi2ELi4ENS5_IJNS4_1CILi1EEENSA_ILi2EEESB_EEEEENS5_IJNSA_ILi64EEENSA_ILi32EEENSA_ILi16EEEEEEfNS5_IJlSB_lEEEfSJ_NS4_8TiledMMAINS4_8MMA_AtomIJNS4_17SM100_MMA_TF32_SSINS_10tfloat32_tESN_fLi64ELi32ELNS4_4UMMA5MajorE0ELSP_0ELNSO_7ScaleInE0ELSQ_0EEEEEENS4_6LayoutINS5_IJSB_SB_SB_EEENS5_IJNSA_ILi0EEESV_SV_EEEEENS5_IJNS4_10UnderscoreESY_SY_EEEEENS4_23SM90_TMA_LOAD_MULTICASTENS4_14ComposedLayoutINS4_7SwizzleILi2ELi4ELi3EEENS4_18smem_ptr_flag_bitsILi32EEENST_INS5_IJNSA_ILi8EEESH_EEENS5_IJSH_SB_EEEEEEEvNS4_8identityENS4_13SM90_TMA_LOADES1B_vS1C_EENS_8epilogue10collective18CollectiveEpilogueINS1F_23Sm100TmaWarpSpecializedILi2ELi1ELi16ELb1ELb0EEEJSI_NS5_IJNST_ISF_SB_EENST_ISG_SB_EEEEEfSJ_fSJ_NS1F_6fusion15FusionCallbacksIS1J_NS1N_17LinearCombinationIffffLNS_15FloatRoundStyleE2EEESI_S1M_JEEENS4_5SM1004TMEM4LOAD26SM100_TMEM_LOAD_16dp128b8xES1D_NS12_INS13_ILi3ELi4ELi3EEES16_NST_INS5_IJS17_SG_EEENS5_IJSG_SB_EEEEEEENS4_17SM75_U32x4_LDSM_NENS4_14SM90_TMA_STOREES21_NS4_17SM90_U32x4_STSM_NENS4_39AutoVectorizingCopyWithAssumedAlignmentILi128EEEEEEvvEEEEvNT_6ParamsE,"aw",@nobits
	.sectionflags	@""
	.align	16
	.zero		1024


//--------------------- .nv.shared.reserved.0     --------------------------
	.section	.nv.shared.reserved.0,"aw",@nobits
	.weak		__nv_reservedSMEM_offset_0_alias
	.size		__nv_reservedSMEM_offset_0_alias, 0, 64
	.other		__nv_reservedSMEM_offset_0_alias,@"STO_CUDA_RESERVED_SHARED STV_DEFAULT"
__nv_reservedSMEM_offset_0_alias:
	.zero		0
.nv.shared.reserved.0:
	.zero		64
	.weak		__nv_reservedSMEM_tcgen05_partition
	.type		__nv_reservedSMEM_tcgen05_partition,@object
	.size		__nv_reservedSMEM_tcgen05_partition,(.L_0 - __nv_reservedSMEM_tcgen05_partition)
__nv_reservedSMEM_tcgen05_partition:
	.zero		32
.L_0:


//--------------------- .nv.global                --------------------------
	.section	.nv.global,"aw",@nobits
.nv.global:
	.type		_ZN39_INTERNAL_968a7fa3_4_k_cu_254e8522_27904cute1_E,@object
	.size		_ZN39_INTERNAL_968a7fa3_4_k_cu_254e8522_27904cute1_E,(_ZN39_INTERNAL_968a7fa3_4_k_cu_254e8522_27904cuda3std3__45__cpo6cbeginE - _ZN39_INTERNAL_968a7fa3_4_k_cu_254e8522_27904cute1_E)
_ZN39_INTERNAL_968a7fa3_4_k_cu_254e8522_27904cute1_E:
	.zero		1
	.type		_ZN39_INTERNAL_968a7fa3_4_k_cu_254e8522_27904cuda3std3__45__cpo6cbeginE,@object
	.size		_ZN39_INTERNAL_968a7fa3_4_k_cu_254e8522_27904cuda3std3__45__cpo6cbeginE,(_ZN39_INTERNAL_968a7fa3_4_k_cu_254e8522_27904cuda3std3__48in_placeE - _ZN39_INTERNAL_968a7fa3_4_k_cu_254e8522_27904cuda3std3__45__cpo6cbeginE)
_ZN39_INTERNAL_968a7fa3_4_k_cu_254e8522_27904cuda3std3__45__cpo6cbeginE:
	.zero		1
	.type		_ZN39_INTERNAL_968a7fa3_4_k_cu_254e8522_27904cuda3std3__48in_placeE,@object
	.size		_ZN39_INTERNAL_968a7fa3_4_k_cu_254e8522_27904cuda3std3__48in_placeE,(_ZN39_INTERNAL_968a7fa3_4_k_cu_254e8522_27904cuda3std6ranges3__45__cpo9iter_moveE - _ZN39_INTERNAL_968a7fa3_4_k_cu_254e8522_27904cuda3std3__48in_placeE)
_ZN39_INTERNAL_968a7fa3_4_k_cu_254e8522_27904cuda3std3__48in_placeE:
	.zero		1
	.type		_ZN39_INTERNAL_968a7fa3_4_k_cu_254e8522_27904cuda3std6ranges3__45__cpo9iter_moveE,@object
	.size		_ZN39_INTERNAL_968a7fa3_4_k_cu_254e8522_27904cuda3std6ranges3__45__cpo9iter_moveE,(_ZN39_INTERNAL_968a7fa3_4_k_cu_254e8522_27904cuda3std3__45__cpo5beginE - _ZN39_INTERNAL_968a7fa3_4_k_cu_254e8522_27904cuda3std6ranges3__45__cpo9iter_moveE)
_ZN39_INTERNAL_968a7fa3_4_k_cu_254e8522_27904cuda3std6ranges3__45__cpo9iter_moveE:
	.zero		1
	.type		_ZN39_INTERNAL_968a7fa3_4_k_cu_254e8522_27904cuda3std3__45__cpo5beginE,@object
	.size		_ZN39_INTERNAL_968a7fa3_4_k_cu_254e8522_27904cuda3std3__45__cpo5beginE,(_ZN39_INTERNAL_968a7fa3_4_k_cu_254e8522_27904cuda3std3__441_GLOBAL__N__968a7fa3_4_k_cu_254e8522_27906ignoreE - _ZN39_INTERNAL_968a7fa3_4_k_cu_254e8522_27904cuda3std3__45__cpo5beginE)
_ZN39_INTERNAL_968a7fa3_4_k_cu_254e8522_27904cuda3std3__45__cpo5beginE:
	.zero		1
	.type		_ZN39_INTERNAL_968a7fa3_4_k_cu_254e8522_27904cuda3std3__441_GLOBAL__N__968a7fa3_4_k_cu_254e8522_27906ignoreE,@object
	.size		_ZN39_INTERNAL_968a7fa3_4_k_cu_254e8522_27904cuda3std3__441_GLOBAL__N__968a7fa3_4_k_cu_254e8522_27906ignoreE,(_ZN39_INTERNAL_968a7fa3_4_k_cu_254e8522_27904cute7productE - _ZN39_INTERNAL_968a7fa3_4_k_cu_254e8522_27904cuda3std3__441_GLOBAL__N__968a7fa3_4_k_cu_254e8522_27906ignoreE)
_ZN39_INTERNAL_968a7fa3_4_k_cu_254e8522_27904cuda3std3__441_GLOBAL__N__968a7fa3_4_k_cu_254e8522_27906ignoreE:
	.zero		1
	.type		_ZN39_INTERNAL_968a7fa3_4_k_cu_254e8522_27904cute7productE,@object
	.size		_ZN39_INTERNAL_968a7fa3_4_k_cu_254e8522_27904cute7productE,(_ZN39_INTERNAL_968a7fa3_4_k_cu_254e8522_27904cuda3std3__45__cpo3endE - _ZN39_INTERNAL_968a7fa3_4_k_cu_254e8522_27904cute7productE)
_ZN39_INTERNAL_968a7fa3_4_k_cu_254e8522_27904cute7productE:
	.zero		1
	.type		_ZN39_INTERNAL_968a7fa3_4_k_cu_254e8522_27904cuda3std3__45__cpo3endE,@object
	.size		_ZN39_INTERNAL_968a7fa3_4_k_cu_254e8522_27904cuda3std3__45__cpo3endE,(_ZN39_INTERNAL_968a7fa3_4_k_cu_254e8522_27904cuda3std3__419piecewise_constructE - _ZN39_INTERNAL_968a7fa3_4_k_cu_254e8522_27904cuda3std3__45__cpo3endE)
_ZN39_INTERNAL_968a7fa3_4_k_cu_254e8522_27904cuda3std3__45__cpo3endE:
	.zero		1
	.type		_ZN39_INTERNAL_968a7fa3_4_k_cu_254e8522_27904cuda3std3__419piecewise_constructE,@object
	.size		_ZN39_INTERNAL_968a7fa3_4_k_cu_254e8522_27904cuda3std3__419piecewise_constructE,(_ZN39_INTERNAL_968a7fa3_4_k_cu_254e8522_27904cuda3std3__45__cpo4cendE - _ZN39_INTERNAL_968a7fa3_4_k_cu_254e8522_27904cuda3std3__419piecewise_constructE)
_ZN39_INTERNAL_968a7fa3_4_k_cu_254e8522_27904cuda3std3__419piecewise_constructE:
	.zero		1
	.type		_ZN39_INTERNAL_968a7fa3_4_k_cu_254e8522_27904cuda3std3__45__cpo4cendE,@object
	.size		_ZN39_INTERNAL_968a7fa3_4_k_cu_254e8522_27904cuda3std3__45__cpo4cendE,(_ZN39_INTERNAL_968a7fa3_4_k_cu_254e8522_27904cuda3std6ranges3__45__cpo4swapE - _ZN39_INTERNAL_968a7fa3_4_k_cu_254e8522_27904cuda3std3__45__cpo4cendE)
_ZN39_INTERNAL_968a7fa3_4_k_cu_254e8522_27904cuda3std3__45__cpo4cendE:
	.zero		1
	.type		_ZN39_INTERNAL_968a7fa3_4_k_cu_254e8522_27904cuda3std6ranges3__45__cpo4swapE,@object
	.size		_ZN39_INTERNAL_968a7fa3_4_k_cu_254e8522_27904cuda3std6ranges3__45__cpo4swapE,(.L_10 - _ZN39_INTERNAL_968a7fa3_4_k_cu_254e8522_27904cuda3std6ranges3__45__cpo4swapE)
_ZN39_INTERNAL_968a7fa3_4_k_cu_254e8522_27904cuda3std6ranges3__45__cpo4swapE:
	.zero		1
.L_10:


//--------------------- .nv.constant0._ZN7cutlass13device_kernelINS_4gemm6kernel13GemmUniversalIN4cute5tupleIJiiiiEEENS1_10collective13CollectiveMmaINS1_35MainloopSm100TmaUmmaWarpSpecializedILi34ELi2ELi4ENS5_IJNS4_1CILi1EEENSA_ILi2EEESB_EEEEENS5_IJNSA_ILi64EEENSA_ILi32EEENSA_ILi16EEEEEEfNS5_IJlSB_lEEEfSJ_NS4_8TiledMMAINS4_8MMA_AtomIJNS4_17SM100_MMA_TF32_SSINS_10tfloat32_tESN_fLi64ELi32ELNS4_4UMMA5MajorE0ELSP_0ELNSO_7ScaleInE0ELSQ_0EEEEEENS4_6LayoutINS5_IJSB_SB_SB_EEENS5_IJNSA_ILi0EEESV_SV_EEEEENS5_IJNS4_10UnderscoreESY_SY_EEEEENS4_23SM90_TMA_LOAD_MULTICASTENS4_14ComposedLayoutINS4_7SwizzleILi2ELi4ELi3EEENS4_18smem_ptr_flag_bitsILi32EEENST_INS5_IJNSA_ILi8EEESH_EEENS5_IJSH_SB_EEEEEEEvNS4_8identityENS4_13SM90_TMA_LOADES1B_vS1C_EENS_8epilogue10collective18CollectiveEpilogueINS1F_23Sm100TmaWarpSpecializedILi2ELi1ELi16ELb1ELb0EEEJSI_NS5_IJNST_ISF_SB_EENST_ISG_SB_EEEEEfSJ_fSJ_NS1F_6fusion15FusionCallbacksIS1J_NS1N_17LinearCombinationIffffLNS_15FloatRoundStyleE2EEESI_S1M_JEEENS4_5SM1004TMEM4LOAD26SM100_TMEM_LOAD_16dp128b8xES1D_NS12_INS13_ILi3ELi4ELi3EEES16_NST_INS5_IJS17_SG_EEENS5_IJSG_SB_EEEEEEENS4_17SM75_U32x4_LDSM_NENS4_14SM90_TMA_STOREES21_NS4_17SM90_U32x4_STSM_NENS4_39AutoVectorizingCopyWithAssumedAlignmentILi128EEEEEEvvEEEEvNT_6ParamsE --------------------------
	.section	.nv.constant0._ZN7cutlass13device_kernelINS_4gemm6kernel13GemmUniversalIN4cute5tupleIJiiiiEEENS1_10collective13CollectiveMmaINS1_35MainloopSm100TmaUmmaWarpSpecializedILi34ELi2ELi4ENS5_IJNS4_1CILi1EEENSA_ILi2EEESB_EEEEENS5_IJNSA_ILi64EEENSA_ILi32EEENSA_ILi16EEEEEEfNS5_IJlSB_lEEEfSJ_NS4_8TiledMMAINS4_8MMA_AtomIJNS4_17SM100_MMA_TF32_SSINS_10tfloat32_tESN_fLi64ELi32ELNS4_4UMMA5MajorE0ELSP_0ELNSO_7ScaleInE0ELSQ_0EEEEEENS4_6LayoutINS5_IJSB_SB_SB_EEENS5_IJNSA_ILi0EEESV_SV_EEEEENS5_IJNS4_10UnderscoreESY_SY_EEEEENS4_23SM90_TMA_LOAD_MULTICASTENS4_14ComposedLayoutINS4_7SwizzleILi2ELi4ELi3EEENS4_18smem_ptr_flag_bitsILi32EEENST_INS5_IJNSA_ILi8EEESH_EEENS5_IJSH_SB_EEEEEEEvNS4_8identityENS4_13SM90_TMA_LOADES1B_vS1C_EENS_8epilogue10collective18CollectiveEpilogueINS1F_23Sm100TmaWarpSpecializedILi2ELi1ELi16ELb1ELb0EEEJSI_NS5_IJNST_ISF_SB_EENST_ISG_SB_EEEEEfSJ_fSJ_NS1F_6fusion15FusionCallbacksIS1J_NS1N_17LinearCombinationIffffLNS_15FloatRoundStyleE2EEESI_S1M_JEEENS4_5SM1004TMEM4LOAD26SM100_TMEM_LOAD_16dp128b8xES1D_NS12_INS13_ILi3ELi4ELi3EEES16_NST_INS5_IJS17_SG_EEENS5_IJSG_SB_EEEEEEENS4_17SM75_U32x4_LDSM_NENS4_14SM90_TMA_STOREES21_NS4_17SM90_U32x4_STSM_NENS4_39AutoVectorizingCopyWithAssumedAlignmentILi128EEEEEEvvEEEEvNT_6ParamsE,"a",@progbits
	.sectionflags	@""
	.align	4
.nv.constant0._ZN7cutlass13device_kernelINS_4gemm6kernel13GemmUniversalIN4cute5tupleIJiiiiEEENS1_10collective13CollectiveMmaINS1_35MainloopSm100TmaUmmaWarpSpecializedILi34ELi2ELi4ENS5_IJNS4_1CILi1EEENSA_ILi2EEESB_EEEEENS5_IJNSA_ILi64EEENSA_ILi32EEENSA_ILi16EEEEEEfNS5_IJlSB_lEEEfSJ_NS4_8TiledMMAINS4_8MMA_AtomIJNS4_17SM100_MMA_TF32_SSINS_10tfloat32_tESN_fLi64ELi32ELNS4_4UMMA5MajorE0ELSP_0ELNSO_7ScaleInE0ELSQ_0EEEEEENS4_6LayoutINS5_IJSB_SB_SB_EEENS5_IJNSA_ILi0EEESV_SV_EEEEENS5_IJNS4_10UnderscoreESY_SY_EEEEENS4_23SM90_TMA_LOAD_MULTICASTENS4_14ComposedLayoutINS4_7SwizzleILi2ELi4ELi3EEENS4_18smem_ptr_flag_bitsILi32EEENST_INS5_IJNSA_ILi8EEESH_EEENS5_IJSH_SB_EEEEEEEvNS4_8identityENS4_13SM90_TMA_LOADES1B_vS1C_EENS_8epilogue10collective18CollectiveEpilogueINS1F_23Sm100TmaWarpSpecializedILi2ELi1ELi16ELb1ELb0EEEJSI_NS5_IJNST_ISF_SB_EENST_ISG_SB_EEEEEfSJ_fSJ_NS1F_6fusion15FusionCallbacksIS1J_NS1N_17LinearCombinationIffffLNS_15FloatRoundStyleE2EEESI_S1M_JEEENS4_5SM1004TMEM4LOAD26SM100_TMEM_LOAD_16dp128b8xES1D_NS12_INS13_ILi3ELi4ELi3EEES16_NST_INS5_IJS17_SG_EEENS5_IJSG_SB_EEEEEEENS4_17SM75_U32x4_LDSM_NENS4_14SM90_TMA_STOREES21_NS4_17SM90_U32x4_STSM_NENS4_39AutoVectorizingCopyWithAssumedAlignmentILi128EEEEEEvvEEEEvNT_6ParamsE:
	.zero		2944


//--------------------- SYMBOLS --------------------------

	.type		.nv.reservedSmem.offset0,@object
	.size		.nv.reservedSmem.offset0,0x4
	.type		.nv.reservedSmem.cap,@object
	.size		.nv.reservedSmem.cap,0x4
	.type		__assertfail,@function
